//
// Generated by NVIDIA NVVM Compiler
//
// Compiler Build ID: CL-36424714
// Cuda compilation tools, release 13.0, V13.0.88
// Based on NVVM 20.0.0
//

.version 9.0
.target sm_100
.address_size 64

	// .globl	_Z13softmaxKernelILi4ELi64EEvPfS0_ii
// _ZZ13softmaxKernelILi4ELi64EEvPfS0_iiE4pMax has been demoted
// _ZZ13softmaxKernelILi4ELi64EEvPfS0_iiE4pSum has been demoted
// _ZZ13softmaxKernelILi4ELi64EEvPfS0_iiE5pNorm has been demoted
// _ZZ13softmaxKernelILi4ELi64EEvPfS0_iiE4gMax has been demoted
// _ZZ13softmaxKernelILi4ELi64EEvPfS0_iiE4gSum has been demoted
// _ZZ13softmaxKernelILi4ELi64EEvPfS0_iiE5gNorm has been demoted

.visible .entry _Z13softmaxKernelILi4ELi64EEvPfS0_ii(
	.param .u64 .ptr .align 1 _Z13softmaxKernelILi4ELi64EEvPfS0_ii_param_0,
	.param .u64 .ptr .align 1 _Z13softmaxKernelILi4ELi64EEvPfS0_ii_param_1,
	.param .u32 _Z13softmaxKernelILi4ELi64EEvPfS0_ii_param_2,
	.param .u32 _Z13softmaxKernelILi4ELi64EEvPfS0_ii_param_3
)
{
	.reg .pred 	%p<27>;
	.reg .b32 	%r<116>;
	.reg .b32 	%f<480>;
	.reg .b64 	%rd<51>;
	// demoted variable
	.shared .align 4 .b8 _ZZ13softmaxKernelILi4ELi64EEvPfS0_iiE4pMax[1024];
	// demoted variable
	.shared .align 4 .b8 _ZZ13softmaxKernelILi4ELi64EEvPfS0_iiE4pSum[1024];
	// demoted variable
	.shared .align 4 .b8 _ZZ13softmaxKernelILi4ELi64EEvPfS0_iiE5pNorm[1024];
	// demoted variable
	.shared .align 4 .b8 _ZZ13softmaxKernelILi4ELi64EEvPfS0_iiE4gMax[16];
	// demoted variable
	.shared .align 4 .b8 _ZZ13softmaxKernelILi4ELi64EEvPfS0_iiE4gSum[16];
	// demoted variable
	.shared .align 4 .b8 _ZZ13softmaxKernelILi4ELi64EEvPfS0_iiE5gNorm[16];
	ld.param.u64 	%rd23, [_Z13softmaxKernelILi4ELi64EEvPfS0_ii_param_0];
	ld.param.u64 	%rd24, [_Z13softmaxKernelILi4ELi64EEvPfS0_ii_param_1];
	ld.param.u32 	%r22, [_Z13softmaxKernelILi4ELi64EEvPfS0_ii_param_2];
	ld.param.u32 	%r23, [_Z13softmaxKernelILi4ELi64EEvPfS0_ii_param_3];
	mov.u32 	%r1, %tid.x;
	setp.gt.u32 	%p1, %r1, 3;
	@%p1 bra 	$L__BB0_2;
	shl.b32 	%r24, %r1, 2;
	mov.u32 	%r25, _ZZ13softmaxKernelILi4ELi64EEvPfS0_iiE4gMax;
	add.s32 	%r26, %r25, %r24;
	mov.b32 	%r27, -8388608;
	st.shared.u32 	[%r26], %r27;
	mov.u32 	%r28, _ZZ13softmaxKernelILi4ELi64EEvPfS0_iiE4gSum;
	add.s32 	%r29, %r28, %r24;
	mov.b32 	%r30, 0;
	st.shared.u32 	[%r29], %r30;
	mov.u32 	%r31, _ZZ13softmaxKernelILi4ELi64EEvPfS0_iiE5gNorm;
	add.s32 	%r32, %r31, %r24;
	st.shared.u32 	[%r32], %r30;
$L__BB0_2:
	bar.sync 	0;
	mov.u32 	%r33, %ctaid.x;
	shl.b32 	%r2, %r33, 2;
	setp.gt.s32 	%p2, %r2, %r22;
	@%p2 bra 	$L__BB0_53;
	mul.lo.s32 	%r34, %r23, %r2;
	cvta.to.global.u64 	%rd25, %rd23;
	mul.wide.s32 	%rd26, %r34, 4;
	add.s64 	%rd42, %rd25, %rd26;
	cvta.to.global.u64 	%rd27, %rd24;
	add.s64 	%rd46, %rd27, %rd26;
	shr.u32 	%r3, %r1, 6;
	and.b32  	%r4, %r1, 63;
	setp.lt.s32 	%p3, %r23, 1;
	shl.b32 	%r35, %r3, 2;
	mov.u32 	%r36, _ZZ13softmaxKernelILi4ELi64EEvPfS0_iiE4gMax;
	add.s32 	%r5, %r36, %r35;
	mov.u32 	%r37, _ZZ13softmaxKernelILi4ELi64EEvPfS0_iiE4gSum;
	add.s32 	%r6, %r37, %r35;
	@%p3 bra 	$L__BB0_41;
	mad.lo.s32 	%r39, %r23, %r3, %r4;
	and.b32  	%r40, %r1, 960;
	or.b32  	%r41, %r40, %r4;
	shl.b32 	%r42, %r41, 2;
	mov.u32 	%r43, _ZZ13softmaxKernelILi4ELi64EEvPfS0_iiE4pMax;
	add.s32 	%r7, %r43, %r42;
	mov.u32 	%r44, _ZZ13softmaxKernelILi4ELi64EEvPfS0_iiE5pNorm;
	add.s32 	%r8, %r44, %r42;
	mov.u32 	%r45, _ZZ13softmaxKernelILi4ELi64EEvPfS0_iiE4pSum;
	add.s32 	%r9, %r45, %r42;
	shl.b32 	%r46, %r1, 2;
	and.b32  	%r47, %r46, 3840;
	add.s32 	%r10, %r43, %r47;
	add.s32 	%r11, %r44, %r47;
	mov.u32 	%r49, _ZZ13softmaxKernelILi4ELi64EEvPfS0_iiE5gNorm;
	add.s32 	%r12, %r49, %r35;
	mul.wide.u32 	%rd3, %r39, 4;
	mov.b32 	%r114, 0;
$L__BB0_5:
	setp.gt.u32 	%p4, %r4, 31;
	add.s64 	%rd28, %rd42, %rd3;
	ld.global.f32 	%f59, [%rd28];
	st.shared.f32 	[%r7], %f59;
	mov.b32 	%r50, 1065353216;
	st.shared.u32 	[%r8], %r50;
	st.shared.u32 	[%r9], %r50;
	bar.sync 	0;
	@%p4 bra 	$L__BB0_10;
	ld.shared.f32 	%f1, [%r7];
	ld.shared.f32 	%f2, [%r7+128];
	setp.geu.f32 	%p5, %f1, %f2;
	@%p5 bra 	$L__BB0_8;
	sub.f32 	%f74, %f1, %f2;
	fma.rn.f32 	%f75, %f74, 0f3BBB989D, 0f3F000000;
	cvt.sat.f32.f32 	%f76, %f75;
	mov.f32 	%f77, 0f4B400001;
	mov.f32 	%f78, 0f437C0000;
	fma.rm.f32 	%f79, %f76, %f78, %f77;
	add.f32 	%f80, %f79, 0fCB40007F;
	neg.f32 	%f81, %f80;
	fma.rn.f32 	%f82, %f74, 0f3FB8AA3B, %f81;
	fma.rn.f32 	%f83, %f74, 0f32A57060, %f82;
	mov.b32 	%r53, %f79;
	shl.b32 	%r54, %r53, 23;
	mov.b32 	%f84, %r54;
	ex2.approx.ftz.f32 	%f85, %f83;
	mul.f32 	%f86, %f85, %f84;
	ld.shared.f32 	%f87, [%r8];
	mul.f32 	%f467, %f87, %f86;
	st.shared.f32 	[%r7], %f2;
	ld.shared.f32 	%f466, [%r8+128];
	bra.uni 	$L__BB0_9;
$L__BB0_8:
	sub.f32 	%f60, %f2, %f1;
	fma.rn.f32 	%f61, %f60, 0f3BBB989D, 0f3F000000;
	cvt.sat.f32.f32 	%f62, %f61;
	mov.f32 	%f63, 0f4B400001;
	mov.f32 	%f64, 0f437C0000;
	fma.rm.f32 	%f65, %f62, %f64, %f63;
	add.f32 	%f66, %f65, 0fCB40007F;
	neg.f32 	%f67, %f66;
	fma.rn.f32 	%f68, %f60, 0f3FB8AA3B, %f67;
	fma.rn.f32 	%f69, %f60, 0f32A57060, %f68;
	mov.b32 	%r51, %f65;
	shl.b32 	%r52, %r51, 23;
	mov.b32 	%f70, %r52;
	ex2.approx.ftz.f32 	%f71, %f69;
	mul.f32 	%f72, %f71, %f70;
	ld.shared.f32 	%f73, [%r8+128];
	mul.f32 	%f466, %f73, %f72;
	st.shared.f32 	[%r8+128], %f466;
	ld.shared.f32 	%f467, [%r8];
$L__BB0_9:
	add.f32 	%f88, %f467, %f466;
	st.shared.f32 	[%r9], %f88;
	st.shared.f32 	[%r8], %f88;
$L__BB0_10:
	setp.gt.u32 	%p6, %r4, 15;
	@%p6 bra 	$L__BB0_15;
	ld.shared.f32 	%f9, [%r7];
	ld.shared.f32 	%f10, [%r7+64];
	setp.lt.f32 	%p7, %f9, %f10;
	@%p7 bra 	$L__BB0_13;
	sub.f32 	%f89, %f10, %f9;
	fma.rn.f32 	%f90, %f89, 0f3BBB989D, 0f3F000000;
	cvt.sat.f32.f32 	%f91, %f90;
	mov.f32 	%f92, 0f4B400001;
	mov.f32 	%f93, 0f437C0000;
	fma.rm.f32 	%f94, %f91, %f93, %f92;
	add.f32 	%f95, %f94, 0fCB40007F;
	neg.f32 	%f96, %f95;
	fma.rn.f32 	%f97, %f89, 0f3FB8AA3B, %f96;
	fma.rn.f32 	%f98, %f89, 0f32A57060, %f97;
	mov.b32 	%r55, %f94;
	shl.b32 	%r56, %r55, 23;
	mov.b32 	%f99, %r56;
	ex2.approx.ftz.f32 	%f100, %f98;
	mul.f32 	%f101, %f100, %f99;
	ld.shared.f32 	%f102, [%r8+64];
	mul.f32 	%f468, %f102, %f101;
	st.shared.f32 	[%r8+64], %f468;
	ld.shared.f32 	%f469, [%r8];
	bra.uni 	$L__BB0_14;
$L__BB0_13:
	sub.f32 	%f103, %f9, %f10;
	fma.rn.f32 	%f104, %f103, 0f3BBB989D, 0f3F000000;
	cvt.sat.f32.f32 	%f105, %f104;
	mov.f32 	%f106, 0f4B400001;
	mov.f32 	%f107, 0f437C0000;
	fma.rm.f32 	%f108, %f105, %f107, %f106;
	add.f32 	%f109, %f108, 0fCB40007F;
	neg.f32 	%f110, %f109;
	fma.rn.f32 	%f111, %f103, 0f3FB8AA3B, %f110;
	fma.rn.f32 	%f112, %f103, 0f32A57060, %f111;
	mov.b32 	%r57, %f108;
	shl.b32 	%r58, %r57, 23;
	mov.b32 	%f113, %r58;
	ex2.approx.ftz.f32 	%f114, %f112;
	mul.f32 	%f115, %f114, %f113;
	ld.shared.f32 	%f116, [%r8];
	mul.f32 	%f469, %f116, %f115;
	st.shared.f32 	[%r7], %f10;
	ld.shared.f32 	%f468, [%r8+64];
$L__BB0_14:
	add.f32 	%f117, %f469, %f468;
	st.shared.f32 	[%r9], %f117;
	st.shared.f32 	[%r8], %f117;
$L__BB0_15:
	setp.gt.u32 	%p8, %r4, 7;
	@%p8 bra 	$L__BB0_20;
	ld.shared.f32 	%f17, [%r7];
	ld.shared.f32 	%f18, [%r7+32];
	setp.lt.f32 	%p9, %f17, %f18;
	@%p9 bra 	$L__BB0_18;
	sub.f32 	%f118, %f18, %f17;
	fma.rn.f32 	%f119, %f118, 0f3BBB989D, 0f3F000000;
	cvt.sat.f32.f32 	%f120, %f119;
	mov.f32 	%f121, 0f4B400001;
	mov.f32 	%f122, 0f437C0000;
	fma.rm.f32 	%f123, %f120, %f122, %f121;
	add.f32 	%f124, %f123, 0fCB40007F;
	neg.f32 	%f125, %f124;
	fma.rn.f32 	%f126, %f118, 0f3FB8AA3B, %f125;
	fma.rn.f32 	%f127, %f118, 0f32A57060, %f126;
	mov.b32 	%r59, %f123;
	shl.b32 	%r60, %r59, 23;
	mov.b32 	%f128, %r60;
	ex2.approx.ftz.f32 	%f129, %f127;
	mul.f32 	%f130, %f129, %f128;
	ld.shared.f32 	%f131, [%r8+32];
	mul.f32 	%f470, %f131, %f130;
	st.shared.f32 	[%r8+32], %f470;
	ld.shared.f32 	%f471, [%r8];
	bra.uni 	$L__BB0_19;
$L__BB0_18:
	sub.f32 	%f132, %f17, %f18;
	fma.rn.f32 	%f133, %f132, 0f3BBB989D, 0f3F000000;
	cvt.sat.f32.f32 	%f134, %f133;
	mov.f32 	%f135, 0f4B400001;
	mov.f32 	%f136, 0f437C0000;
	fma.rm.f32 	%f137, %f134, %f136, %f135;
	add.f32 	%f138, %f137, 0fCB40007F;
	neg.f32 	%f139, %f138;
	fma.rn.f32 	%f140, %f132, 0f3FB8AA3B, %f139;
	fma.rn.f32 	%f141, %f132, 0f32A57060, %f140;
	mov.b32 	%r61, %f137;
	shl.b32 	%r62, %r61, 23;
	mov.b32 	%f142, %r62;
	ex2.approx.ftz.f32 	%f143, %f141;
	mul.f32 	%f144, %f143, %f142;
	ld.shared.f32 	%f145, [%r8];
	mul.f32 	%f471, %f145, %f144;
	st.shared.f32 	[%r7], %f18;
	ld.shared.f32 	%f470, [%r8+32];
$L__BB0_19:
	add.f32 	%f146, %f471, %f470;
	st.shared.f32 	[%r9], %f146;
	st.shared.f32 	[%r8], %f146;
$L__BB0_20:
	setp.gt.u32 	%p10, %r4, 3;
	@%p10 bra 	$L__BB0_25;
	ld.shared.f32 	%f25, [%r7];
	ld.shared.f32 	%f26, [%r7+16];
	setp.lt.f32 	%p11, %f25, %f26;
	@%p11 bra 	$L__BB0_23;
	sub.f32 	%f147, %f26, %f25;
	fma.rn.f32 	%f148, %f147, 0f3BBB989D, 0f3F000000;
	cvt.sat.f32.f32 	%f149, %f148;
	mov.f32 	%f150, 0f4B400001;
	mov.f32 	%f151, 0f437C0000;
	fma.rm.f32 	%f152, %f149, %f151, %f150;
	add.f32 	%f153, %f152, 0fCB40007F;
	neg.f32 	%f154, %f153;
	fma.rn.f32 	%f155, %f147, 0f3FB8AA3B, %f154;
	fma.rn.f32 	%f156, %f147, 0f32A57060, %f155;
	mov.b32 	%r63, %f152;
	shl.b32 	%r64, %r63, 23;
	mov.b32 	%f157, %r64;
	ex2.approx.ftz.f32 	%f158, %f156;
	mul.f32 	%f159, %f158, %f157;
	ld.shared.f32 	%f160, [%r8+16];
	mul.f32 	%f472, %f160, %f159;
	st.shared.f32 	[%r8+16], %f472;
	ld.shared.f32 	%f473, [%r8];
	bra.uni 	$L__BB0_24;
$L__BB0_23:
	sub.f32 	%f161, %f25, %f26;
	fma.rn.f32 	%f162, %f161, 0f3BBB989D, 0f3F000000;
	cvt.sat.f32.f32 	%f163, %f162;
	mov.f32 	%f164, 0f4B400001;
	mov.f32 	%f165, 0f437C0000;
	fma.rm.f32 	%f166, %f163, %f165, %f164;
	add.f32 	%f167, %f166, 0fCB40007F;
	neg.f32 	%f168, %f167;
	fma.rn.f32 	%f169, %f161, 0f3FB8AA3B, %f168;
	fma.rn.f32 	%f170, %f161, 0f32A57060, %f169;
	mov.b32 	%r65, %f166;
	shl.b32 	%r66, %r65, 23;
	mov.b32 	%f171, %r66;
	ex2.approx.ftz.f32 	%f172, %f170;
	mul.f32 	%f173, %f172, %f171;
	ld.shared.f32 	%f174, [%r8];
	mul.f32 	%f473, %f174, %f173;
	st.shared.f32 	[%r7], %f26;
	ld.shared.f32 	%f472, [%r8+16];
$L__BB0_24:
	add.f32 	%f175, %f473, %f472;
	st.shared.f32 	[%r9], %f175;
	st.shared.f32 	[%r8], %f175;
$L__BB0_25:
	setp.gt.u32 	%p12, %r4, 1;
	@%p12 bra 	$L__BB0_30;
	ld.shared.f32 	%f33, [%r7];
	ld.shared.f32 	%f34, [%r7+8];
	setp.lt.f32 	%p13, %f33, %f34;
	@%p13 bra 	$L__BB0_28;
	sub.f32 	%f176, %f34, %f33;
	fma.rn.f32 	%f177, %f176, 0f3BBB989D, 0f3F000000;
	cvt.sat.f32.f32 	%f178, %f177;
	mov.f32 	%f179, 0f4B400001;
	mov.f32 	%f180, 0f437C0000;
	fma.rm.f32 	%f181, %f178, %f180, %f179;
	add.f32 	%f182, %f181, 0fCB40007F;
	neg.f32 	%f183, %f182;
	fma.rn.f32 	%f184, %f176, 0f3FB8AA3B, %f183;
	fma.rn.f32 	%f185, %f176, 0f32A57060, %f184;
	mov.b32 	%r67, %f181;
	shl.b32 	%r68, %r67, 23;
	mov.b32 	%f186, %r68;
	ex2.approx.ftz.f32 	%f187, %f185;
	mul.f32 	%f188, %f187, %f186;
	ld.shared.f32 	%f189, [%r8+8];
	mul.f32 	%f474, %f189, %f188;
	st.shared.f32 	[%r8+8], %f474;
	ld.shared.f32 	%f475, [%r8];
	bra.uni 	$L__BB0_29;
$L__BB0_28:
	sub.f32 	%f190, %f33, %f34;
	fma.rn.f32 	%f191, %f190, 0f3BBB989D, 0f3F000000;
	cvt.sat.f32.f32 	%f192, %f191;
	mov.f32 	%f193, 0f4B400001;
	mov.f32 	%f194, 0f437C0000;
	fma.rm.f32 	%f195, %f192, %f194, %f193;
	add.f32 	%f196, %f195, 0fCB40007F;
	neg.f32 	%f197, %f196;
	fma.rn.f32 	%f198, %f190, 0f3FB8AA3B, %f197;
	fma.rn.f32 	%f199, %f190, 0f32A57060, %f198;
	mov.b32 	%r69, %f195;
	shl.b32 	%r70, %r69, 23;
	mov.b32 	%f200, %r70;
	ex2.approx.ftz.f32 	%f201, %f199;
	mul.f32 	%f202, %f201, %f200;
	ld.shared.f32 	%f203, [%r8];
	mul.f32 	%f475, %f203, %f202;
	st.shared.f32 	[%r7], %f34;
	ld.shared.f32 	%f474, [%r8+8];
$L__BB0_29:
	add.f32 	%f204, %f475, %f474;
	st.shared.f32 	[%r9], %f204;
	st.shared.f32 	[%r8], %f204;
$L__BB0_30:
	setp.ne.s32 	%p14, %r4, 0;
	@%p14 bra 	$L__BB0_35;
	ld.shared.f32 	%f41, [%r7];
	ld.shared.f32 	%f42, [%r7+4];
	setp.lt.f32 	%p15, %f41, %f42;
	@%p15 bra 	$L__BB0_33;
	sub.f32 	%f205, %f42, %f41;
	fma.rn.f32 	%f206, %f205, 0f3BBB989D, 0f3F000000;
	cvt.sat.f32.f32 	%f207, %f206;
	mov.f32 	%f208, 0f4B400001;
	mov.f32 	%f209, 0f437C0000;
	fma.rm.f32 	%f210, %f207, %f209, %f208;
	add.f32 	%f211, %f210, 0fCB40007F;
	neg.f32 	%f212, %f211;
	fma.rn.f32 	%f213, %f205, 0f3FB8AA3B, %f212;
	fma.rn.f32 	%f214, %f205, 0f32A57060, %f213;
	mov.b32 	%r71, %f210;
	shl.b32 	%r72, %r71, 23;
	mov.b32 	%f215, %r72;
	ex2.approx.ftz.f32 	%f216, %f214;
	mul.f32 	%f217, %f216, %f215;
	ld.shared.f32 	%f218, [%r8+4];
	mul.f32 	%f476, %f218, %f217;
	st.shared.f32 	[%r8+4], %f476;
	ld.shared.f32 	%f477, [%r8];
	bra.uni 	$L__BB0_34;
$L__BB0_33:
	sub.f32 	%f219, %f41, %f42;
	fma.rn.f32 	%f220, %f219, 0f3BBB989D, 0f3F000000;
	cvt.sat.f32.f32 	%f221, %f220;
	mov.f32 	%f222, 0f4B400001;
	mov.f32 	%f223, 0f437C0000;
	fma.rm.f32 	%f224, %f221, %f223, %f222;
	add.f32 	%f225, %f224, 0fCB40007F;
	neg.f32 	%f226, %f225;
	fma.rn.f32 	%f227, %f219, 0f3FB8AA3B, %f226;
	fma.rn.f32 	%f228, %f219, 0f32A57060, %f227;
	mov.b32 	%r73, %f224;
	shl.b32 	%r74, %r73, 23;
	mov.b32 	%f229, %r74;
	ex2.approx.ftz.f32 	%f230, %f228;
	mul.f32 	%f231, %f230, %f229;
	ld.shared.f32 	%f232, [%r8];
	mul.f32 	%f477, %f232, %f231;
	st.shared.f32 	[%r7], %f42;
	ld.shared.f32 	%f476, [%r8+4];
$L__BB0_34:
	add.f32 	%f233, %f477, %f476;
	st.shared.f32 	[%r9], %f233;
	st.shared.f32 	[%r8], %f233;
$L__BB0_35:
	setp.ne.s32 	%p16, %r4, 0;
	bar.sync 	0;
	@%p16 bra 	$L__BB0_40;
	ld.shared.f32 	%f49, [%r10];
	ld.shared.f32 	%f50, [%r5];
	setp.leu.f32 	%p17, %f49, %f50;
	@%p17 bra 	$L__BB0_38;
	ld.shared.f32 	%f248, [%r12];
	sub.f32 	%f249, %f50, %f49;
	fma.rn.f32 	%f250, %f249, 0f3BBB989D, 0f3F000000;
	cvt.sat.f32.f32 	%f251, %f250;
	mov.f32 	%f252, 0f4B400001;
	mov.f32 	%f253, 0f437C0000;
	fma.rm.f32 	%f254, %f251, %f253, %f252;
	add.f32 	%f255, %f254, 0fCB40007F;
	neg.f32 	%f256, %f255;
	fma.rn.f32 	%f257, %f249, 0f3FB8AA3B, %f256;
	fma.rn.f32 	%f258, %f249, 0f32A57060, %f257;
	mov.b32 	%r77, %f254;
	shl.b32 	%r78, %r77, 23;
	mov.b32 	%f259, %r78;
	ex2.approx.ftz.f32 	%f260, %f258;
	mul.f32 	%f261, %f260, %f259;
	mul.f32 	%f479, %f248, %f261;
	st.shared.f32 	[%r5], %f49;
	ld.shared.f32 	%f478, [%r11];
	bra.uni 	$L__BB0_39;
$L__BB0_38:
	ld.shared.f32 	%f234, [%r11];
	sub.f32 	%f235, %f49, %f50;
	fma.rn.f32 	%f236, %f235, 0f3BBB989D, 0f3F000000;
	cvt.sat.f32.f32 	%f237, %f236;
	mov.f32 	%f238, 0f4B400001;
	mov.f32 	%f239, 0f437C0000;
	fma.rm.f32 	%f240, %f237, %f239, %f238;
	add.f32 	%f241, %f240, 0fCB40007F;
	neg.f32 	%f242, %f241;
	fma.rn.f32 	%f243, %f235, 0f3FB8AA3B, %f242;
	fma.rn.f32 	%f244, %f235, 0f32A57060, %f243;
	mov.b32 	%r75, %f240;
	shl.b32 	%r76, %r75, 23;
	mov.b32 	%f245, %r76;
	ex2.approx.ftz.f32 	%f246, %f244;
	mul.f32 	%f247, %f246, %f245;
	mul.f32 	%f478, %f234, %f247;
	st.shared.f32 	[%r11], %f478;
	ld.shared.f32 	%f479, [%r12];
$L__BB0_39:
	add.f32 	%f262, %f479, %f478;
	st.shared.f32 	[%r6], %f262;
	st.shared.f32 	[%r12], %f262;
$L__BB0_40:
	bar.sync 	0;
	add.s64 	%rd42, %rd42, 256;
	add.s32 	%r114, %r114, 64;
	setp.lt.s32 	%p18, %r114, %r23;
	@%p18 bra 	$L__BB0_5;
$L__BB0_41:
	setp.lt.s32 	%p19, %r23, 1;
	@%p19 bra 	$L__BB0_53;
	neg.s32 	%r79, %r23;
	mul.wide.s32 	%rd29, %r79, 4;
	add.s64 	%rd45, %rd42, %rd29;
	mad.lo.s32 	%r15, %r23, %r3, %r4;
	ld.shared.f32 	%f57, [%r5];
	ld.shared.f32 	%f58, [%r6];
	add.s32 	%r16, %r23, -1;
	shr.u32 	%r80, %r16, 6;
	add.s32 	%r17, %r80, 1;
	and.b32  	%r18, %r17, 7;
	setp.lt.u32 	%p20, %r23, 449;
	@%p20 bra 	$L__BB0_45;
	and.b32  	%r81, %r17, 134217720;
	neg.s32 	%r115, %r81;
	mul.wide.u32 	%rd8, %r15, 4;
$L__BB0_44:
	.pragma "nounroll";
	add.s64 	%rd30, %rd45, %rd8;
	ld.global.f32 	%f263, [%rd30];
	sub.f32 	%f264, %f263, %f57;
	fma.rn.f32 	%f265, %f264, 0f3BBB989D, 0f3F000000;
	cvt.sat.f32.f32 	%f266, %f265;
	mov.f32 	%f267, 0f4B400001;
	mov.f32 	%f268, 0f437C0000;
	fma.rm.f32 	%f269, %f266, %f268, %f267;
	add.f32 	%f270, %f269, 0fCB40007F;
	neg.f32 	%f271, %f270;
	fma.rn.f32 	%f272, %f264, 0f3FB8AA3B, %f271;
	fma.rn.f32 	%f273, %f264, 0f32A57060, %f272;
	mov.b32 	%r82, %f269;
	shl.b32 	%r83, %r82, 23;
	mov.b32 	%f274, %r83;
	ex2.approx.ftz.f32 	%f275, %f273;
	mul.f32 	%f276, %f275, %f274;
	div.rn.f32 	%f277, %f276, %f58;
	add.s64 	%rd31, %rd46, %rd8;
	st.global.f32 	[%rd31], %f277;
	ld.global.f32 	%f278, [%rd30+256];
	sub.f32 	%f279, %f278, %f57;
	fma.rn.f32 	%f280, %f279, 0f3BBB989D, 0f3F000000;
	cvt.sat.f32.f32 	%f281, %f280;
	fma.rm.f32 	%f282, %f281, %f268, %f267;
	add.f32 	%f283, %f282, 0fCB40007F;
	neg.f32 	%f284, %f283;
	fma.rn.f32 	%f285, %f279, 0f3FB8AA3B, %f284;
	fma.rn.f32 	%f286, %f279, 0f32A57060, %f285;
	mov.b32 	%r84, %f282;
	shl.b32 	%r85, %r84, 23;
	mov.b32 	%f287, %r85;
	ex2.approx.ftz.f32 	%f288, %f286;
	mul.f32 	%f289, %f288, %f287;
	div.rn.f32 	%f290, %f289, %f58;
	st.global.f32 	[%rd31+256], %f290;
	ld.global.f32 	%f291, [%rd30+512];
	sub.f32 	%f292, %f291, %f57;
	fma.rn.f32 	%f293, %f292, 0f3BBB989D, 0f3F000000;
	cvt.sat.f32.f32 	%f294, %f293;
	fma.rm.f32 	%f295, %f294, %f268, %f267;
	add.f32 	%f296, %f295, 0fCB40007F;
	neg.f32 	%f297, %f296;
	fma.rn.f32 	%f298, %f292, 0f3FB8AA3B, %f297;
	fma.rn.f32 	%f299, %f292, 0f32A57060, %f298;
	mov.b32 	%r86, %f295;
	shl.b32 	%r87, %r86, 23;
	mov.b32 	%f300, %r87;
	ex2.approx.ftz.f32 	%f301, %f299;
	mul.f32 	%f302, %f301, %f300;
	div.rn.f32 	%f303, %f302, %f58;
	st.global.f32 	[%rd31+512], %f303;
	ld.global.f32 	%f304, [%rd30+768];
	sub.f32 	%f305, %f304, %f57;
	fma.rn.f32 	%f306, %f305, 0f3BBB989D, 0f3F000000;
	cvt.sat.f32.f32 	%f307, %f306;
	fma.rm.f32 	%f308, %f307, %f268, %f267;
	add.f32 	%f309, %f308, 0fCB40007F;
	neg.f32 	%f310, %f309;
	fma.rn.f32 	%f311, %f305, 0f3FB8AA3B, %f310;
	fma.rn.f32 	%f312, %f305, 0f32A57060, %f311;
	mov.b32 	%r88, %f308;
	shl.b32 	%r89, %r88, 23;
	mov.b32 	%f313, %r89;
	ex2.approx.ftz.f32 	%f314, %f312;
	mul.f32 	%f315, %f314, %f313;
	div.rn.f32 	%f316, %f315, %f58;
	st.global.f32 	[%rd31+768], %f316;
	ld.global.f32 	%f317, [%rd30+1024];
	sub.f32 	%f318, %f317, %f57;
	fma.rn.f32 	%f319, %f318, 0f3BBB989D, 0f3F000000;
	cvt.sat.f32.f32 	%f320, %f319;
	fma.rm.f32 	%f321, %f320, %f268, %f267;
	add.f32 	%f322, %f321, 0fCB40007F;
	neg.f32 	%f323, %f322;
	fma.rn.f32 	%f324, %f318, 0f3FB8AA3B, %f323;
	fma.rn.f32 	%f325, %f318, 0f32A57060, %f324;
	mov.b32 	%r90, %f321;
	shl.b32 	%r91, %r90, 23;
	mov.b32 	%f326, %r91;
	ex2.approx.ftz.f32 	%f327, %f325;
	mul.f32 	%f328, %f327, %f326;
	div.rn.f32 	%f329, %f328, %f58;
	st.global.f32 	[%rd31+1024], %f329;
	ld.global.f32 	%f330, [%rd30+1280];
	sub.f32 	%f331, %f330, %f57;
	fma.rn.f32 	%f332, %f331, 0f3BBB989D, 0f3F000000;
	cvt.sat.f32.f32 	%f333, %f332;
	fma.rm.f32 	%f334, %f333, %f268, %f267;
	add.f32 	%f335, %f334, 0fCB40007F;
	neg.f32 	%f336, %f335;
	fma.rn.f32 	%f337, %f331, 0f3FB8AA3B, %f336;
	fma.rn.f32 	%f338, %f331, 0f32A57060, %f337;
	mov.b32 	%r92, %f334;
	shl.b32 	%r93, %r92, 23;
	mov.b32 	%f339, %r93;
	ex2.approx.ftz.f32 	%f340, %f338;
	mul.f32 	%f341, %f340, %f339;
	div.rn.f32 	%f342, %f341, %f58;
	st.global.f32 	[%rd31+1280], %f342;
	ld.global.f32 	%f343, [%rd30+1536];
	sub.f32 	%f344, %f343, %f57;
	fma.rn.f32 	%f345, %f344, 0f3BBB989D, 0f3F000000;
	cvt.sat.f32.f32 	%f346, %f345;
	fma.rm.f32 	%f347, %f346, %f268, %f267;
	add.f32 	%f348, %f347, 0fCB40007F;
	neg.f32 	%f349, %f348;
	fma.rn.f32 	%f350, %f344, 0f3FB8AA3B, %f349;
	fma.rn.f32 	%f351, %f344, 0f32A57060, %f350;
	mov.b32 	%r94, %f347;
	shl.b32 	%r95, %r94, 23;
	mov.b32 	%f352, %r95;
	ex2.approx.ftz.f32 	%f353, %f351;
	mul.f32 	%f354, %f353, %f352;
	div.rn.f32 	%f355, %f354, %f58;
	st.global.f32 	[%rd31+1536], %f355;
	ld.global.f32 	%f356, [%rd30+1792];
	sub.f32 	%f357, %f356, %f57;
	fma.rn.f32 	%f358, %f357, 0f3BBB989D, 0f3F000000;
	cvt.sat.f32.f32 	%f359, %f358;
	fma.rm.f32 	%f360, %f359, %f268, %f267;
	add.f32 	%f361, %f360, 0fCB40007F;
	neg.f32 	%f362, %f361;
	fma.rn.f32 	%f363, %f357, 0f3FB8AA3B, %f362;
	fma.rn.f32 	%f364, %f357, 0f32A57060, %f363;
	mov.b32 	%r96, %f360;
	shl.b32 	%r97, %r96, 23;
	mov.b32 	%f365, %r97;
	ex2.approx.ftz.f32 	%f366, %f364;
	mul.f32 	%f367, %f366, %f365;
	div.rn.f32 	%f368, %f367, %f58;
	st.global.f32 	[%rd31+1792], %f368;
	add.s64 	%rd46, %rd46, 2048;
	add.s64 	%rd45, %rd45, 2048;
	add.s32 	%r115, %r115, 8;
	setp.ne.s32 	%p21, %r115, 0;
	@%p21 bra 	$L__BB0_44;
$L__BB0_45:
	setp.eq.s32 	%p22, %r18, 0;
	@%p22 bra 	$L__BB0_53;
	setp.lt.u32 	%p23, %r18, 4;
	@%p23 bra 	$L__BB0_48;
	mul.wide.u32 	%rd32, %r15, 4;
	add.s64 	%rd33, %rd45, %rd32;
	ld.global.f32 	%f369, [%rd33];
	sub.f32 	%f370, %f369, %f57;
	fma.rn.f32 	%f371, %f370, 0f3BBB989D, 0f3F000000;
	cvt.sat.f32.f32 	%f372, %f371;
	mov.f32 	%f373, 0f4B400001;
	mov.f32 	%f374, 0f437C0000;
	fma.rm.f32 	%f375, %f372, %f374, %f373;
	add.f32 	%f376, %f375, 0fCB40007F;
	neg.f32 	%f377, %f376;
	fma.rn.f32 	%f378, %f370, 0f3FB8AA3B, %f377;
	fma.rn.f32 	%f379, %f370, 0f32A57060, %f378;
	mov.b32 	%r98, %f375;
	shl.b32 	%r99, %r98, 23;
	mov.b32 	%f380, %r99;
	ex2.approx.ftz.f32 	%f381, %f379;
	mul.f32 	%f382, %f381, %f380;
	div.rn.f32 	%f383, %f382, %f58;
	add.s64 	%rd34, %rd46, %rd32;
	st.global.f32 	[%rd34], %f383;
	ld.global.f32 	%f384, [%rd33+256];
	sub.f32 	%f385, %f384, %f57;
	fma.rn.f32 	%f386, %f385, 0f3BBB989D, 0f3F000000;
	cvt.sat.f32.f32 	%f387, %f386;
	fma.rm.f32 	%f388, %f387, %f374, %f373;
	add.f32 	%f389, %f388, 0fCB40007F;
	neg.f32 	%f390, %f389;
	fma.rn.f32 	%f391, %f385, 0f3FB8AA3B, %f390;
	fma.rn.f32 	%f392, %f385, 0f32A57060, %f391;
	mov.b32 	%r100, %f388;
	shl.b32 	%r101, %r100, 23;
	mov.b32 	%f393, %r101;
	ex2.approx.ftz.f32 	%f394, %f392;
	mul.f32 	%f395, %f394, %f393;
	div.rn.f32 	%f396, %f395, %f58;
	st.global.f32 	[%rd34+256], %f396;
	ld.global.f32 	%f397, [%rd33+512];
	sub.f32 	%f398, %f397, %f57;
	fma.rn.f32 	%f399, %f398, 0f3BBB989D, 0f3F000000;
	cvt.sat.f32.f32 	%f400, %f399;
	fma.rm.f32 	%f401, %f400, %f374, %f373;
	add.f32 	%f402, %f401, 0fCB40007F;
	neg.f32 	%f403, %f402;
	fma.rn.f32 	%f404, %f398, 0f3FB8AA3B, %f403;
	fma.rn.f32 	%f405, %f398, 0f32A57060, %f404;
	mov.b32 	%r102, %f401;
	shl.b32 	%r103, %r102, 23;
	mov.b32 	%f406, %r103;
	ex2.approx.ftz.f32 	%f407, %f405;
	mul.f32 	%f408, %f407, %f406;
	div.rn.f32 	%f409, %f408, %f58;
	st.global.f32 	[%rd34+512], %f409;
	ld.global.f32 	%f410, [%rd33+768];
	sub.f32 	%f411, %f410, %f57;
	fma.rn.f32 	%f412, %f411, 0f3BBB989D, 0f3F000000;
	cvt.sat.f32.f32 	%f413, %f412;
	fma.rm.f32 	%f414, %f413, %f374, %f373;
	add.f32 	%f415, %f414, 0fCB40007F;
	neg.f32 	%f416, %f415;
	fma.rn.f32 	%f417, %f411, 0f3FB8AA3B, %f416;
	fma.rn.f32 	%f418, %f411, 0f32A57060, %f417;
	mov.b32 	%r104, %f414;
	shl.b32 	%r105, %r104, 23;
	mov.b32 	%f419, %r105;
	ex2.approx.ftz.f32 	%f420, %f418;
	mul.f32 	%f421, %f420, %f419;
	div.rn.f32 	%f422, %f421, %f58;
	st.global.f32 	[%rd34+768], %f422;
	add.s64 	%rd46, %rd46, 1024;
	add.s64 	%rd45, %rd45, 1024;
$L__BB0_48:
	and.b32  	%r106, %r17, 3;
	setp.eq.s32 	%p24, %r106, 0;
	@%p24 bra 	$L__BB0_53;
	setp.eq.s32 	%p25, %r106, 1;
	@%p25 bra 	$L__BB0_51;
	mul.wide.u32 	%rd35, %r15, 4;
	add.s64 	%rd36, %rd45, %rd35;
	ld.global.f32 	%f423, [%rd36];
	sub.f32 	%f424, %f423, %f57;
	fma.rn.f32 	%f425, %f424, 0f3BBB989D, 0f3F000000;
	cvt.sat.f32.f32 	%f426, %f425;
	mov.f32 	%f427, 0f4B400001;
	mov.f32 	%f428, 0f437C0000;
	fma.rm.f32 	%f429, %f426, %f428, %f427;
	add.f32 	%f430, %f429, 0fCB40007F;
	neg.f32 	%f431, %f430;
	fma.rn.f32 	%f432, %f424, 0f3FB8AA3B, %f431;
	fma.rn.f32 	%f433, %f424, 0f32A57060, %f432;
	mov.b32 	%r107, %f429;
	shl.b32 	%r108, %r107, 23;
	mov.b32 	%f434, %r108;
	ex2.approx.ftz.f32 	%f435, %f433;
	mul.f32 	%f436, %f435, %f434;
	div.rn.f32 	%f437, %f436, %f58;
	add.s64 	%rd37, %rd46, %rd35;
	st.global.f32 	[%rd37], %f437;
	ld.global.f32 	%f438, [%rd36+256];
	sub.f32 	%f439, %f438, %f57;
	fma.rn.f32 	%f440, %f439, 0f3BBB989D, 0f3F000000;
	cvt.sat.f32.f32 	%f441, %f440;
	fma.rm.f32 	%f442, %f441, %f428, %f427;
	add.f32 	%f443, %f442, 0fCB40007F;
	neg.f32 	%f444, %f443;
	fma.rn.f32 	%f445, %f439, 0f3FB8AA3B, %f444;
	fma.rn.f32 	%f446, %f439, 0f32A57060, %f445;
	mov.b32 	%r109, %f442;
	shl.b32 	%r110, %r109, 23;
	mov.b32 	%f447, %r110;
	ex2.approx.ftz.f32 	%f448, %f446;
	mul.f32 	%f449, %f448, %f447;
	div.rn.f32 	%f450, %f449, %f58;
	st.global.f32 	[%rd37+256], %f450;
	add.s64 	%rd46, %rd46, 512;
	add.s64 	%rd45, %rd45, 512;
$L__BB0_51:
	and.b32  	%r111, %r16, 64;
	setp.ne.s32 	%p26, %r111, 0;
	@%p26 bra 	$L__BB0_53;
	mul.wide.u32 	%rd38, %r15, 4;
	add.s64 	%rd39, %rd45, %rd38;
	ld.global.f32 	%f451, [%rd39];
	sub.f32 	%f452, %f451, %f57;
	fma.rn.f32 	%f453, %f452, 0f3BBB989D, 0f3F000000;
	cvt.sat.f32.f32 	%f454, %f453;
	mov.f32 	%f455, 0f4B400001;
	mov.f32 	%f456, 0f437C0000;
	fma.rm.f32 	%f457, %f454, %f456, %f455;
	add.f32 	%f458, %f457, 0fCB40007F;
	neg.f32 	%f459, %f458;
	fma.rn.f32 	%f460, %f452, 0f3FB8AA3B, %f459;
	fma.rn.f32 	%f461, %f452, 0f32A57060, %f460;
	mov.b32 	%r112, %f457;
	shl.b32 	%r113, %r112, 23;
	mov.b32 	%f462, %r113;
	ex2.approx.ftz.f32 	%f463, %f461;
	mul.f32 	%f464, %f463, %f462;
	div.rn.f32 	%f465, %f464, %f58;
	add.s64 	%rd40, %rd46, %rd38;
	st.global.f32 	[%rd40], %f465;
$L__BB0_53:
	ret;

}


// ===== COMPILED SASS (sm_100) =====

	.target	sm_100

	.elftype	@"ET_EXEC"


//--------------------- .note.nv.tkinfo           --------------------------
	.section	.note.nv.tkinfo,"",@"SHT_NOTE"
	.sectionflags	@"SHF_NOTE_NV_TKINFO"
	.tkinfo
        /*0018*/ 	.word	0x00000002
        /*0030*/ 	.string	""
        /*0030*/ 	.string	"ptxas"
        /*0030*/ 	.string	"Cuda compilation tools, release 13.0, V13.0.88"
        /*0030*/ 	.string	"Build cuda_13.0.r13.0/compiler.36424714_0"
        /*0030*/ 	.string	"-arch sm_100 -m 64 "



//--------------------- .note.nv.cuinfo           --------------------------
	.section	.note.nv.cuinfo,"",@"SHT_NOTE"
	.sectionflags	@"SHF_NOTE_NV_CUINFO"
        /*0018*/ 	.short	0x0002
        /*001a*/ 	.short	0x0064
        /*001c*/ 	.short	0x0082
	.zero		2


//--------------------- .nv.info                  --------------------------
	.section	.nv.info,"",@"SHT_CUDA_INFO"
	.align	4


	//----- nvinfo : EIATTR_REGCOUNT
	.align		4
        /*0000*/ 	.byte	0x04, 0x2f
        /*0002*/ 	.short	(.L_1 - .L_0)
	.align		4
.L_0:
        /*0004*/ 	.word	index@(_Z13softmaxKernelILi4ELi64EEvPfS0_ii)
        /*0008*/ 	.word	0x0000001c


	//----- nvinfo : EIATTR_FRAME_SIZE
	.align		4
.L_1:
        /*000c*/ 	.byte	0x04, 0x11
        /*000e*/ 	.short	(.L_3 - .L_2)
	.align		4
.L_2:
        /*0010*/ 	.word	index@($__internal_0_$__cuda_sm3x_div_rn_noftz_f32_slowpath)
        /*0014*/ 	.word	0x00000000


	//----- nvinfo : EIATTR_FRAME_SIZE
	.align		4
.L_3:
        /*0018*/ 	.byte	0x04, 0x11
        /*001a*/ 	.short	(.L_5 - .L_4)
	.align		4
.L_4:
        /*001c*/ 	.word	index@(_Z13softmaxKernelILi4ELi64EEvPfS0_ii)
        /*0020*/ 	.word	0x00000000


	//----- nvinfo : EIATTR_MIN_STACK_SIZE
	.align		4
.L_5:
        /*0024*/ 	.byte	0x04, 0x12
        /*0026*/ 	.short	(.L_7 - .L_6)
	.align		4
.L_6:
        /*0028*/ 	.word	index@(_Z13softmaxKernelILi4ELi64EEvPfS0_ii)
        /*002c*/ 	.word	0x00000000
.L_7:


//--------------------- .nv.compat                --------------------------
	.section	.nv.compat,"",@"SHT_CUDA_COMPAT_INFO"
	.align	4
        /*0000*/ 	.byte	0x02, 0x09, 0x00, 0x00, 0x02, 0x02, 0x01, 0x00, 0x02, 0x05, 0x05, 0x00, 0x03, 0x07, 0x01, 0x01
        /*0010*/ 	.byte	0x02, 0x03, 0x00, 0x00, 0x02, 0x06, 0x01, 0x00, 0x04, 0x0b, 0x08, 0x00, 0x01, 0x00, 0x00, 0x00
        /*0020*/ 	.byte	0x00, 0x00, 0x00, 0x00


//--------------------- .nv.info._Z13softmaxKernelILi4ELi64EEvPfS0_ii --------------------------
	.section	.nv.info._Z13softmaxKernelILi4ELi64EEvPfS0_ii,"",@"SHT_CUDA_INFO"
	.sectionflags	@""
	.align	4


	//----- nvinfo : EIATTR_CUDA_API_VERSION
	.align		4
        /*0000*/ 	.byte	0x04, 0x37
        /*0002*/ 	.short	(.L_9 - .L_8)
.L_8:
        /*0004*/ 	.word	0x00000082


	//----- nvinfo : EIATTR_KPARAM_INFO
	.align		4
.L_9:
        /*0008*/ 	.byte	0x04, 0x17
        /*000a*/ 	.short	(.L_11 - .L_10)
.L_10:
        /*000c*/ 	.word	0x00000000
        /*0010*/ 	.short	0x0003
        /*0012*/ 	.short	0x0014
        /*0014*/ 	.byte	0x00, 0xf0, 0x11, 0x00


	//----- nvinfo : EIATTR_KPARAM_INFO
	.align		4
.L_11:
        /*0018*/ 	.byte	0x04, 0x17
        /*001a*/ 	.short	(.L_13 - .L_12)
.L_12:
        /*001c*/ 	.word	0x00000000
        /*0020*/ 	.short	0x0002
        /*0022*/ 	.short	0x0010
        /*0024*/ 	.byte	0x00, 0xf0, 0x11, 0x00


	//----- nvinfo : EIATTR_KPARAM_INFO
	.align		4
.L_13:
        /*0028*/ 	.byte	0x04, 0x17
        /*002a*/ 	.short	(.L_15 - .L_14)
.L_14:
        /*002c*/ 	.word	0x00000000
        /*0030*/ 	.short	0x0001
        /*0032*/ 	.short	0x0008
        /*0034*/ 	.byte	0x00, 0xf5, 0x21, 0x00


	//----- nvinfo : EIATTR_KPARAM_INFO
	.align		4
.L_15:
        /*0038*/ 	.byte	0x04, 0x17
        /*003a*/ 	.short	(.L_17 - .L_16)
.L_16:
        /*003c*/ 	.word	0x00000000
        /*0040*/ 	.short	0x0000
        /*0042*/ 	.short	0x0000
        /*0044*/ 	.byte	0x00, 0xf5, 0x21, 0x00


	//----- nvinfo : EIATTR_SPARSE_MMA_MASK
	.align		4
.L_17:
        /*0048*/ 	.byte	0x03, 0x50
        /*004a*/ 	.short	0x0000


	//----- nvinfo : EIATTR_MAXREG_COUNT
	.align		4
        /*004c*/ 	.byte	0x03, 0x1b
        /*004e*/ 	.short	0x00ff


	//----- nvinfo : EIATTR_NUM_BARRIERS
	.align		4
        /*0050*/ 	.byte	0x02, 0x4c
        /*0052*/ 	.byte	0x01
	.zero		1


	//----- nvinfo : EIATTR_MERCURY_ISA_VERSION
	.align		4
        /*0054*/ 	.byte	0x03, 0x5f
        /*0056*/ 	.short	0x0101


	//----- nvinfo : EIATTR_VRC_CTA_INIT_COUNT
	.align		4
        /*0058*/ 	.byte	0x02, 0x4a
	.zero		1
	.zero		1


	//----- nvinfo : EIATTR_EXIT_INSTR_OFFSETS
	.align		4
        /*005c*/ 	.byte	0x04, 0x1c
        /*005e*/ 	.short	(.L_19 - .L_18)


	//   ....[0]....
.L_18:
        /*0060*/ 	.word	0x000001a0


	//   ....[1]....
        /*0064*/ 	.word	0x00001870


	//   ....[2]....
        /*0068*/ 	.word	0x00002700


	//   ....[3]....
        /*006c*/ 	.word	0x00002e30


	//   ....[4]....
        /*0070*/ 	.word	0x00003220


	//   ....[5]....
        /*0074*/ 	.word	0x00003400


	//----- nvinfo : EIATTR_CRS_STACK_SIZE
	.align		4
.L_19:
        /*0078*/ 	.byte	0x04, 0x1e
        /*007a*/ 	.short	(.L_21 - .L_20)
.L_20:
        /*007c*/ 	.word	0x00000000


	//----- nvinfo : EIATTR_CBANK_PARAM_SIZE
	.align		4
.L_21:
        /*0080*/ 	.byte	0x03, 0x19
        /*0082*/ 	.short	0x0018


	//----- nvinfo : EIATTR_PARAM_CBANK
	.align		4
        /*0084*/ 	.byte	0x04, 0x0a
        /*0086*/ 	.short	(.L_23 - .L_22)
	.align		4
.L_22:
        /*0088*/ 	.word	index@(.nv.constant0._Z13softmaxKernelILi4ELi64EEvPfS0_ii)
        /*008c*/ 	.short	0x0380
        /*008e*/ 	.short	0x0018


	//----- nvinfo : EIATTR_SW_WAR
	.align		4
.L_23:
        /*0090*/ 	.byte	0x04, 0x36
        /*0092*/ 	.short	(.L_25 - .L_24)
.L_24:
        /*0094*/ 	.word	0x00000008
.L_25:


//--------------------- .nv.callgraph             --------------------------
	.section	.nv.callgraph,"",@"SHT_CUDA_CALLGRAPH"
	.align	4
	.sectionentsize	8
	.align		4
        /*0000*/ 	.word	0x00000000
	.align		4
        /*0004*/ 	.word	0xffffffff
	.align		4
        /*0008*/ 	.word	0x00000000
	.align		4
        /*000c*/ 	.word	0xfffffffe
	.align		4
        /*0010*/ 	.word	0x00000000
	.align		4
        /*0014*/ 	.word	0xfffffffd
	.align		4
        /*0018*/ 	.word	0x00000000
	.align		4
        /*001c*/ 	.word	0xfffffffc


//--------------------- .text._Z13softmaxKernelILi4ELi64EEvPfS0_ii --------------------------
	.section	.text._Z13softmaxKernelILi4ELi64EEvPfS0_ii,"ax",@progbits
	.align	128
        .global         _Z13softmaxKernelILi4ELi64EEvPfS0_ii
        .type           _Z13softmaxKernelILi4ELi64EEvPfS0_ii,@function
        .size           _Z13softmaxKernelILi4ELi64EEvPfS0_ii,(.L_x_85 - _Z13softmaxKernelILi4ELi64EEvPfS0_ii)
        .other          _Z13softmaxKernelILi4ELi64EEvPfS0_ii,@"STO_CUDA_ENTRY STV_DEFAULT"
_Z13softmaxKernelILi4ELi64EEvPfS0_ii:
.text._Z13softmaxKernelILi4ELi64EEvPfS0_ii:
[----:B------:R-:W-:Y:S01]  /*0000*/  LDC R1, c[0x0][0x37c] ;  /* 0x0000df00ff017b82 */ /* 0x000fe20000000800 */
[----:B------:R-:W0:Y:S01]  /*0010*/  S2R R13, SR_TID.X ;  /* 0x00000000000d7919 */ /* 0x000e220000002100 */
[----:B------:R-:W-:Y:S01]  /*0020*/  BSSY.RECONVERGENT B0, `(.L_x_0) ;  /* 0x0000012000007945 */ /* 0x000fe20003800200 */
[----:B0-----:R-:W-:-:S13]  /*0030*/  ISETP.GT.U32.AND P0, PT, R13, 0x3, PT ;  /* 0x000000030d00780c */ /* 0x001fda0003f04070 */
[----:B------:R-:W-:Y:S05]  /*0040*/  @P0 BRA `(.L_x_1) ;  /* 0x00000000003c0947 */ /* 0x000fea0003800000 */
[----:B------:R-:W0:Y:S01]  /*0050*/  S2UR UR7, SR_CgaCtaId ;  /* 0x00000000000779c3 */ /* 0x000e220000008800 */
[----:B------:R-:W-:Y:S01]  /*0060*/  UMOV UR4, 0x400 ;  /* 0x0000040000047882 */ /* 0x000fe20000000000 */
[----:B------:R-:W-:Y:S01]  /*0070*/  MOV R3, 0xff800000 ;  /* 0xff80000000037802 */ /* 0x000fe20000000f00 */
[----:B------:R-:W-:Y:S02]  /*0080*/  UIADD3 UR5, UPT, UPT, UR4, 0xc00, URZ ;  /* 0x00000c0004057890 */ /* 0x000fe4000fffe0ff */
[----:B------:R-:W-:Y:S02]  /*0090*/  UIADD3 UR6, UPT, UPT, UR4, 0xc10, URZ ;  /* 0x00000c1004067890 */ /* 0x000fe4000fffe0ff */
[----:B------:R-:W-:Y:S02]  /*00a0*/  UIADD3 UR4, UPT, UPT, UR4, 0xc20, URZ ;  /* 0x00000c2004047890 */ /* 0x000fe4000fffe0ff */
[----:B0-----:R-:W-:Y:S02]  /*00b0*/  ULEA UR5, UR7, UR5, 0x18 ;  /* 0x0000000507057291 */ /* 0x001fe4000f8ec0ff */
[----:B------:R-:W-:-:S02]  /*00c0*/  ULEA UR6, UR7, UR6, 0x18 ;  /* 0x0000000607067291 */ /* 0x000fc4000f8ec0ff */
[----:B------:R-:W-:Y:S02]  /*00d0*/  ULEA UR4, UR7, UR4, 0x18 ;  /* 0x0000000407047291 */ /* 0x000fe4000f8ec0ff */
[C---:B------:R-:W-:Y:S02]  /*00e0*/  LEA R0, R13.reuse, UR5, 0x2 ;  /* 0x000000050d007c11 */ /* 0x040fe4000f8e10ff */
[C---:B------:R-:W-:Y:S02]  /*00f0*/  LEA R2, R13.reuse, UR6, 0x2 ;  /* 0x000000060d027c11 */ /* 0x040fe4000f8e10ff */
[----:B------:R-:W-:Y:S01]  /*0100*/  LEA R4, R13, UR4, 0x2 ;  /* 0x000000040d047c11 */ /* 0x000fe2000f8e10ff */
[----:B------:R0:W-:Y:S04]  /*0110*/  STS [R0], R3 ;  /* 0x0000000300007388 */ /* 0x0001e80000000800 */
[----:B------:R0:W-:Y:S04]  /*0120*/  STS [R2], RZ ;  /* 0x000000ff02007388 */ /* 0x0001e80000000800 */
[----:B------:R0:W-:Y:S02]  /*0130*/  STS [R4], RZ ;  /* 0x000000ff04007388 */ /* 0x0001e40000000800 */
.L_x_1:
[----:B------:R-:W-:Y:S05]  /*0140*/  BSYNC.RECONVERGENT B0 ;  /* 0x0000000000007941 */ /* 0x000fea0003800200 */
.L_x_0:
[----:B------:R-:W1:Y:S08]  /*0150*/  S2UR UR4, SR_CTAID.X ;  /* 0x00000000000479c3 */ /* 0x000e700000002500 */
[----:B------:R-:W-:Y:S08]  /*0160*/  BAR.SYNC.DEFER_BLOCKING 0x0 ;  /* 0x0000000000007b1d */ /* 0x000ff00000010000 */
[----:B0-----:R-:W0:Y:S01]  /*0170*/  LDC R0, c[0x0][0x390] ;  /* 0x0000e400ff007b82 */ /* 0x001e220000000800 */
[----:B-1----:R-:W-:-:S06]  /*0180*/  USHF.L.U32 UR4, UR4, 0x2, URZ ;  /* 0x0000000204047899 */ /* 0x002fcc00080006ff */
[----:B0-----:R-:W-:-:S13]  /*0190*/  ISETP.LT.AND P0, PT, R0, UR4, PT ;  /* 0x0000000400007c0c */ /* 0x001fda000bf01270 */
[----:B------:R-:W-:Y:S05]  /*01a0*/  @P0 EXIT ;  /* 0x000000000000094d */ /* 0x000fea0003800000 */
[----:B------:R-:W0:Y:S01]  /*01b0*/  LDCU UR5, c[0x0][0x394] ;  /* 0x00007280ff0577ac */ /* 0x000e220008000800 */
[----:B------:R-:W1:Y:S01]  /*01c0*/  LDC.64 R10, c[0x0][0x380] ;  /* 0x0000e000ff0a7b82 */ /* 0x000e620000000a00 */
[----:B------:R-:W-:Y:S01]  /*01d0*/  SHF.R.U32.HI R12, RZ, 0x6, R13 ;  /* 0x00000006ff0c7819 */ /* 0x000fe2000001160d */
[----:B------:R-:W2:Y:S01]  /*01e0*/  LDCU.64 UR10, c[0x0][0x358] ;  /* 0x00006b00ff0a77ac */ /* 0x000ea20008000a00 */
[----:B------:R-:W-:-:S05]  /*01f0*/  LOP3.LUT R0, R13, 0x3f, RZ, 0xc0, !PT ;  /* 0x0000003f0d007812 */ /* 0x000fca00078ec0ff */
[----:B------:R-:W3:Y:S08]  /*0200*/  S2UR UR7, SR_CgaCtaId ;  /* 0x00000000000779c3 */ /* 0x000ef00000008800 */
[----:B------:R-:W4:Y:S01]  /*0210*/  LDC.64 R8, c[0x0][0x388] ;  /* 0x0000e200ff087b82 */ /* 0x000f220000000a00 */
[----:B0-----:R-:W-:Y:S01]  /*0220*/  MOV R5, UR5 ;  /* 0x0000000500057c02 */ /* 0x001fe20008000f00 */
[----:B------:R-:W-:-:S02]  /*0230*/  UMOV UR5, 0x400 ;  /* 0x0000040000057882 */ /* 0x000fc40000000000 */
[----:B------:R-:W-:Y:S01]  /*0240*/  UIADD3 UR6, UPT, UPT, UR5, 0xc10, URZ ;  /* 0x00000c1005067890 */ /* 0x000fe2000fffe0ff */
[C---:B------:R-:W-:Y:S01]  /*0250*/  ISETP.GE.AND P0, PT, R5.reuse, 0x1, PT ;  /* 0x000000010500780c */ /* 0x040fe20003f06270 */
[----:B------:R-:W-:Y:S01]  /*0260*/  IMAD R3, R5, UR4, RZ ;  /* 0x0000000405037c24 */ /* 0x000fe2000f8e02ff */
[----:B------:R-:W-:-:S03]  /*0270*/  UIADD3 UR4, UPT, UPT, UR5, 0xc00, URZ ;  /* 0x00000c0005047890 */ /* 0x000fc6000fffe0ff */
[----:B-1----:R-:W-:-:S03]  /*0280*/  IMAD.WIDE R10, R3, 0x4, R10 ;  /* 0x00000004030a7825 */ /* 0x002fc600078e020a */
[----:B------:R-:W-:Y:S01]  /*0290*/  MOV R4, R10 ;  /* 0x0000000a00047202 */ /* 0x000fe20000000f00 */
[----:B---3--:R-:W-:Y:S02]  /*02a0*/  ULEA UR4, UR7, UR4, 0x18 ;  /* 0x0000000407047291 */ /* 0x008fe4000f8ec0ff */
[----:B------:R-:W-:-:S04]  /*02b0*/  ULEA UR6, UR7, UR6, 0x18 ;  /* 0x0000000607067291 */ /* 0x000fc8000f8ec0ff */
[C---:B------:R-:W-:Y:S02]  /*02c0*/  LEA R7, R12.reuse, UR4, 0x2 ;  /* 0x000000040c077c11 */ /* 0x040fe4000f8e10ff */
[----:B------:R-:W-:Y:S01]  /*02d0*/  LEA R10, R12, UR6, 0x2 ;  /* 0x000000060c0a7c11 */ /* 0x000fe2000f8e10ff */
[----:B----4-:R-:W-:Y:S01]  /*02e0*/  IMAD.WIDE R8, R3, 0x4, R8 ;  /* 0x0000000403087825 */ /* 0x010fe200078e0208 */
[----:B--2---:R-:W-:Y:S06]  /*02f0*/  @!P0 BRA `(.L_x_2) ;  /* 0x0000001400588947 */ /* 0x004fec0003800000 */
[----:B------:R-:W0:Y:S01]  /*0300*/  LDC R6, c[0x0][0x394] ;  /* 0x0000e500ff067b82 */ /* 0x000e220000000800 */
[----:B------:R-:W-:Y:S01]  /*0310*/  UIADD3 UR4, UPT, UPT, UR5, 0x800, URZ ;  /* 0x0000080005047890 */ /* 0x000fe2000fffe0ff */
[C---:B------:R-:W-:Y:S01]  /*0320*/  LOP3.LUT R2, R13.reuse, 0x3c0, RZ, 0xc0, !PT ;  /* 0x000003c00d027812 */ /* 0x040fe200078ec0ff */
[----:B------:R-:W-:Y:S01]  /*0330*/  UIADD3 UR6, UPT, UPT, UR5, 0x400, URZ ;  /* 0x0000040005067890 */ /* 0x000fe2000fffe0ff */
[----:B------:R-:W-:Y:S01]  /*0340*/  SHF.L.U32 R14, R13, 0x2, RZ ;  /* 0x000000020d0e7819 */ /* 0x000fe200000006ff */
[----:B------:R-:W-:Y:S01]  /*0350*/  UIADD3 UR8, UPT, UPT, UR5, 0xc20, URZ ;  /* 0x00000c2005087890 */ /* 0x000fe2000fffe0ff */
[----:B------:R-:W-:Y:S01]  /*0360*/  LOP3.LUT R2, R2, 0x3f, R13, 0xf8, !PT ;  /* 0x0000003f02027812 */ /* 0x000fe200078ef80d */
[----:B------:R-:W-:Y:S01]  /*0370*/  ULEA UR9, UR7, UR5, 0x18 ;  /* 0x0000000507097291 */ /* 0x000fe2000f8ec0ff */
[----:B------:R-:W-:Y:S01]  /*0380*/  IMAD R13, R12, R5, R0 ;  /* 0x000000050c0d7224 */ /* 0x000fe200078e0200 */
[----:B------:R-:W-:Y:S01]  /*0390*/  ULEA UR5, UR7, UR4, 0x18 ;  /* 0x0000000407057291 */ /* 0x000fe2000f8ec0ff */
[----:B------:R-:W-:Y:S01]  /*03a0*/  LOP3.LUT R14, R14, 0xf00, RZ, 0xc0, !PT ;  /* 0x00000f000e0e7812 */ /* 0x000fe200078ec0ff */
[----:B------:R-:W-:-:S02]  /*03b0*/  ULEA UR6, UR7, UR6, 0x18 ;  /* 0x0000000607067291 */ /* 0x000fc4000f8ec0ff */
[----:B------:R-:W-:Y:S01]  /*03c0*/  ULEA UR8, UR7, UR8, 0x18 ;  /* 0x0000000807087291 */ /* 0x000fe2000f8ec0ff */
[C---:B------:R-:W-:Y:S01]  /*03d0*/  LEA R15, R2.reuse, UR9, 0x2 ;  /* 0x00000009020f7c11 */ /* 0x040fe2000f8e10ff */
[----:B------:R-:W-:Y:S01]  /*03e0*/  UMOV UR4, URZ ;  /* 0x000000ff00047c82 */ /* 0x000fe20008000000 */
[C---:B------:R-:W-:Y:S02]  /*03f0*/  LEA R16, R2.reuse, UR5, 0x2 ;  /* 0x0000000502107c11 */ /* 0x040fe4000f8e10ff */
[----:B------:R-:W-:Y:S02]  /*0400*/  LEA R17, R2, UR6, 0x2 ;  /* 0x0000000602117c11 */ /* 0x000fe4000f8e10ff */
[----:B------:R-:W-:-:S07]  /*0410*/  LEA R18, R12, UR8, 0x2 ;  /* 0x000000080c127c11 */ /* 0x000fce000f8e10ff */
.L_x_38:
[----:B0-2---:R-:W-:Y:S02]  /*0420*/  MOV R2, R4 ;  /* 0x0000000400027202 */ /* 0x005fe40000000f00 */
[----:B------:R-:W-:-:S03]  /*0430*/  MOV R3, R11 ;  /* 0x0000000b00037202 */ /* 0x000fc60000000f00 */
[----:B------:R-:W-:-:S06]  /*0440*/  IMAD.WIDE.U32 R2, R13, 0x4, R2 ;  /* 0x000000040d027825 */ /* 0x000fcc00078e0002 */
[----:B------:R-:W2:Y:S01]  /*0450*/  LDG.E R2, desc[UR10][R2.64] ;  /* 0x0000000a02027981 */ /* 0x000ea2000c1e1900 */
[----:B------:R-:W-:Y:S01]  /*0460*/  ISETP.GT.U32.AND P1, PT, R0, 0x1f, PT ;  /* 0x0000001f0000780c */ /* 0x000fe20003f24070 */
[----:B------:R-:W-:Y:S01]  /*0470*/  HFMA2 R19, -RZ, RZ, 1.875, 0 ;  /* 0x3f800000ff137431 */ /* 0x000fe200000001ff */
[----:B------:R-:W-:Y:S01]  /*0480*/  UIADD3 UR4, UPT, UPT, UR4, 0x40, URZ ;  /* 0x0000004004047890 */ /* 0x000fe2000fffe0ff */
[----:B0-----:R-:W-:Y:S01]  /*0490*/  MOV R5, R6 ;  /* 0x0000000600057202 */ /* 0x001fe20000000f00 */
[----:B------:R-:W-:Y:S04]  /*04a0*/  BSSY.RECONVERGENT B0, `(.L_x_3) ;  /* 0x000002f000007945 */ /* 0x000fe80003800200 */
[----:B------:R-:W-:Y:S01]  /*04b0*/  ISETP.LE.AND P0, PT, R5, UR4, PT ;  /* 0x0000000405007c0c */ /* 0x000fe2000bf03270 */
[----:B--2---:R0:W-:Y:S04]  /*04c0*/  STS [R15], R2 ;  /* 0x000000020f007388 */ /* 0x0041e80000000800 */
[----:B------:R0:W-:Y:S04]  /*04d0*/  STS [R16], R19 ;  /* 0x0000001310007388 */ /* 0x0001e80000000800 */
[----:B------:R0:W-:Y:S01]  /*04e0*/  STS [R17], R19 ;  /* 0x0000001311007388 */ /* 0x0001e20000000800 */
[----:B------:R-:W-:Y:S06]  /*04f0*/  BAR.SYNC.DEFER_BLOCKING 0x0 ;  /* 0x0000000000007b1d */ /* 0x000fec0000010000 */
[----:B-1-34-:R-:W-:Y:S05]  /*0500*/  @P1 BRA `(.L_x_4) ;  /* 0x0000000000a01947 */ /* 0x01afea0003800000 */
[----:B0-----:R-:W-:Y:S01]  /*0510*/  LDS R2, [R15] ;  /* 0x000000000f027984 */ /* 0x001fe20000000800 */
[----:B------:R-:W-:Y:S03]  /*0520*/  BSSY.RECONVERGENT B1, `(.L_x_5) ;  /* 0x0000023000017945 */ /* 0x000fe60003800200 */
[----:B------:R-:W0:Y:S02]  /*0530*/  LDS R3, [R15+0x80] ;  /* 0x000080000f037984 */ /* 0x000e240000000800 */
[----:B0-----:R-:W-:-:S13]  /*0540*/  FSETP.GEU.AND P1, PT, R2, R3, PT ;  /* 0x000000030200720b */ /* 0x001fda0003f2e000 */
[----:B------:R-:W-:Y:S05]  /*0550*/  @P1 BRA `(.L_x_6) ;  /* 0x0000000000401947 */ /* 0x000fea0003800000 */
[----:B------:R-:W-:Y:S02]  /*0560*/  HFMA2 R19, -RZ, RZ, 0.96630859375, -0.0022525787353515625 ;  /* 0x3bbb989dff137431 */ /* 0x000fe400000001ff */
[----:B------:R-:W-:Y:S01]  /*0570*/  FADD R2, R2, -R3 ;  /* 0x8000000302027221 */ /* 0x000fe20000000000 */
[----:B------:R-:W-:Y:S01]  /*0580*/  MOV R20, 0x437c0000 ;  /* 0x437c000000147802 */ /* 0x000fe20000000f00 */
[----:B------:R-:W0:Y:S04]  /*0590*/  LDS R23, [R16] ;  /* 0x0000000010177984 */ /* 0x000e280000000800 */
[----:B------:R1:W-:Y:S01]  /*05a0*/  STS [R15], R3 ;  /* 0x000000030f007388 */ /* 0x0003e20000000800 */
[----:B------:R-:W-:-:S03]  /*05b0*/  FFMA.SAT R19, R2, R19, 0.5 ;  /* 0x3f00000002137423 */ /* 0x000fc60000002013 */
[----:B------:R1:W2:Y:S01]  /*05c0*/  LDS R25, [R16+0x80] ;  /* 0x0000800010197984 */ /* 0x0002a20000000800 */
[----:B------:R-:W-:-:S04]  /*05d0*/  FFMA.RM R19, R19, R20, 12582913 ;  /* 0x4b40000113137423 */ /* 0x000fc80000004014 */
[C---:B------:R-:W-:Y:S01]  /*05e0*/  FADD R21, R19.reuse, -12583039 ;  /* 0xcb40007f13157421 */ /* 0x040fe20000000000 */
[----:B------:R-:W-:-:S03]  /*05f0*/  SHF.L.U32 R19, R19, 0x17, RZ ;  /* 0x0000001713137819 */ /* 0x000fc600000006ff */
[----:B------:R-:W-:-:S04]  /*0600*/  FFMA R21, R2, 1.4426950216293334961, -R21 ;  /* 0x3fb8aa3b02157823 */ /* 0x000fc80000000815 */
[----:B------:R-:W-:-:S04]  /*0610*/  FFMA R21, R2, 1.925963033500011079e-08, R21 ;  /* 0x32a5706002157823 */ /* 0x000fc80000000015 */
[----:B------:R-:W3:Y:S02]  /*0620*/  MUFU.EX2 R2, R21 ;  /* 0x0000001500027308 */ /* 0x000ee40000000800 */
[----:B---3--:R-:W-:-:S04]  /*0630*/  FMUL R2, R19, R2 ;  /* 0x0000000213027220 */ /* 0x008fc80000400000 */
[----:B0-----:R-:W-:Y:S01]  /*0640*/  FMUL R2, R2, R23 ;  /* 0x0000001702027220 */ /* 0x001fe20000400000 */
[----:B-1----:R-:W-:Y:S06]  /*0650*/  BRA `(.L_x_7) ;  /* 0x00000000003c7947 */ /* 0x002fec0003800000 */
.L_x_6:
[----:B------:R-:W-:Y:S02]  /*0660*/  HFMA2 R19, -RZ, RZ, 0.96630859375, -0.0022525787353515625 ;  /* 0x3bbb989dff137431 */ /* 0x000fe400000001ff */
[----:B------:R-:W-:Y:S01]  /*0670*/  FADD R2, -R2, R3 ;  /* 0x0000000302027221 */ /* 0x000fe20000000100 */
[----:B------:R-:W-:Y:S01]  /*0680*/  MOV R20, 0x437c0000 ;  /* 0x437c000000147802 */ /* 0x000fe20000000f00 */
[----:B------:R-:W0:Y:S02]  /*0690*/  LDS R22, [R16+0x80] ;  /* 0x0000800010167984 */ /* 0x000e240000000800 */
[----:B------:R-:W-:-:S04]  /*06a0*/  FFMA.SAT R3, R2, R19, 0.5 ;  /* 0x3f00000002037423 */ /* 0x000fc80000002013 */
[----:B------:R-:W-:-:S04]  /*06b0*/  FFMA.RM R3, R3, R20, 12582913 ;  /* 0x4b40000103037423 */ /* 0x000fc80000004014 */
[C---:B------:R-:W-:Y:S01]  /*06c0*/  FADD R19, R3.reuse, -12583039 ;  /* 0xcb40007f03137421 */ /* 0x040fe20000000000 */
[----:B------:R-:W-:-:S03]  /*06d0*/  SHF.L.U32 R3, R3, 0x17, RZ ;  /* 0x0000001703037819 */ /* 0x000fc600000006ff */
[----:B------:R-:W-:-:S04]  /*06e0*/  FFMA R19, R2, 1.4426950216293334961, -R19 ;  /* 0x3fb8aa3b02137823 */ /* 0x000fc80000000813 */
[----:B------:R-:W-:Y:S02]  /*06f0*/  FFMA R19, R2, 1.925963033500011079e-08, R19 ;  /* 0x32a5706002137823 */ /* 0x000fe40000000013 */
[----:B------:R1:W3:Y:S02]  /*0700*/  LDS R2, [R16] ;  /* 0x0000000010027984 */ /* 0x0002e40000000800 */
[----:B------:R-:W2:Y:S02]  /*0710*/  MUFU.EX2 R20, R19 ;  /* 0x0000001300147308 */ /* 0x000ea40000000800 */
[----:B--2---:R-:W-:-:S04]  /*0720*/  FMUL R3, R3, R20 ;  /* 0x0000001403037220 */ /* 0x004fc80000400000 */
[----:B0-----:R-:W-:-:S05]  /*0730*/  FMUL R25, R22, R3 ;  /* 0x0000000316197220 */ /* 0x001fca0000400000 */
[----:B------:R1:W-:Y:S02]  /*0740*/  STS [R16+0x80], R25 ;  /* 0x0000801910007388 */ /* 0x0003e40000000800 */
.L_x_7:
[----:B------:R-:W-:Y:S05]  /*0750*/  BSYNC.RECONVERGENT B1 ;  /* 0x0000000000017941 */ /* 0x000fea0003800200 */
.L_x_5:
[----:B--23--:R-:W-:-:S05]  /*0760*/  FADD R2, R25, R2 ;  /* 0x0000000219027221 */ /* 0x00cfca0000000000 */
[----:B------:R2:W-:Y:S04]  /*0770*/  STS [R17], R2 ;  /* 0x0000000211007388 */ /* 0x0005e80000000800 */
[----:B------:R2:W-:Y:S02]  /*0780*/  STS [R16], R2 ;  /* 0x0000000210007388 */ /* 0x0005e40000000800 */
.L_x_4:
[----:B------:R-:W-:Y:S05]  /*0790*/  BSYNC.RECONVERGENT B0 ;  /* 0x0000000000007941 */ /* 0x000fea0003800200 */
.L_x_3:
[----:B------:R-:W-:Y:S01]  /*07a0*/  ISETP.GT.U32.AND P1, PT, R0, 0xf, PT ;  /* 0x0000000f0000780c */ /* 0x000fe20003f24070 */
[----:B------:R-:W-:-:S12]  /*07b0*/  BSSY.RECONVERGENT B0, `(.L_x_8) ;  /* 0x000002a000007945 */ /* 0x000fd80003800200 */
[----:B------:R-:W-:Y:S05]  /*07c0*/  @P1 BRA `(.L_x_9) ;  /* 0x0000000000a01947 */ /* 0x000fea0003800000 */
[----:B0-2---:R-:W-:Y:S01]  /*07d0*/  LDS R2, [R15] ;  /* 0x000000000f027984 */ /* 0x005fe20000000800 */
[----:B------:R-:W-:Y:S03]  /*07e0*/  BSSY.RECONVERGENT B1, `(.L_x_10) ;  /* 0x0000023000017945 */ /* 0x000fe60003800200 */
[----:B------:R-:W0:Y:S02]  /*07f0*/  LDS R3, [R15+0x40] ;  /* 0x000040000f037984 */ /* 0x000e240000000800 */
[----:B0-----:R-:W-:-:S13]  /*0800*/  FSETP.GEU.AND P1, PT, R2, R3, PT ;  /* 0x000000030200720b */ /* 0x001fda0003f2e000 */
[----:B------:R-:W-:Y:S05]  /*0810*/  @!P1 BRA `(.L_x_11) ;  /* 0x0000000000409947 */ /* 0x000fea0003800000 */
[----:B------:R-:W-:Y:S02]  /*0820*/  HFMA2 R19, -RZ, RZ, 0.96630859375, -0.0022525787353515625 ;  /* 0x3bbb989dff137431 */ /* 0x000fe400000001ff */
[----:B------:R-:W-:Y:S01]  /*0830*/  FADD R2, -R2, R3 ;  /* 0x0000000302027221 */ /* 0x000fe20000000100 */
[----:B------:R-:W-:Y:S01]  /*0840*/  MOV R20, 0x437c0000 ;  /* 0x437c000000147802 */ /* 0x000fe20000000f00 */
[----:B------:R-:W0:Y:S02]  /*0850*/  LDS R21, [R16+0x40] ;  /* 0x0000400010157984 */ /* 0x000e240000000800 */
[----:B------:R-:W-:-:S04]  /*0860*/  FFMA.SAT R3, R2, R19, 0.5 ;  /* 0x3f00000002037423 */ /* 0x000fc80000002013 */
[----:B------:R-:W-:Y:S02]  /*0870*/  FFMA.RM R3, R3, R20, 12582913 ;  /* 0x4b40000103037423 */ /* 0x000fe40000004014 */
[----:B------:R3:W4:Y:S02]  /*0880*/  LDS R20, [R16] ;  /* 0x0000000010147984 */ /* 0x0007240000000800 */
[C---:B------:R-:W-:Y:S01]  /*0890*/  FADD R19, R3.reuse, -12583039 ;  /* 0xcb40007f03137421 */ /* 0x040fe20000000000 */
[----:B------:R-:W-:-:S03]  /*08a0*/  SHF.L.U32 R3, R3, 0x17, RZ ;  /* 0x0000001703037819 */ /* 0x000fc600000006ff */
[----:B------:R-:W-:-:S04]  /*08b0*/  FFMA R19, R2, 1.4426950216293334961, -R19 ;  /* 0x3fb8aa3b02137823 */ /* 0x000fc80000000813 */
[----:B------:R-:W-:-:S04]  /*08c0*/  FFMA R19, R2, 1.925963033500011079e-08, R19 ;  /* 0x32a5706002137823 */ /* 0x000fc80000000013 */
[----:B------:R-:W2:Y:S02]  /*08d0*/  MUFU.EX2 R2, R19 ;  /* 0x0000001300027308 */ /* 0x000ea40000000800 */
[----:B--2---:R-:W-:-:S04]  /*08e0*/  FMUL R2, R3, R2 ;  /* 0x0000000203027220 */ /* 0x004fc80000400000 */
[----:B0-----:R-:W-:-:S05]  /*08f0*/  FMUL R21, R2, R21 ;  /* 0x0000001502157220 */ /* 0x001fca0000400000 */
[----:B------:R3:W-:Y:S01]  /*0900*/  STS [R16+0x40], R21 ;  /* 0x0000401510007388 */ /* 0x0007e20000000800 */
[----:B----4-:R-:W-:Y:S05]  /*0910*/  BRA `(.L_x_12) ;  /* 0x00000000003c7947 */ /* 0x010fea0003800000 */
.L_x_11:
[----:B------:R-:W-:Y:S02]  /*0920*/  HFMA2 R19, -RZ, RZ, 0.96630859375, -0.0022525787353515625 ;  /* 0x3bbb989dff137431 */ /* 0x000fe400000001ff */
[----:B------:R-:W-:Y:S01]  /*0930*/  FADD R2, R2, -R3 ;  /* 0x8000000302027221 */ /* 0x000fe20000000000 */
[----:B------:R-:W-:Y:S01]  /*0940*/  MOV R20, 0x437c0000 ;  /* 0x437c000000147802 */ /* 0x000fe20000000f00 */
[----:B-1----:R-:W0:Y:S04]  /*0950*/  LDS R25, [R16] ;  /* 0x0000000010197984 */ /* 0x002e280000000800 */
        /* <DEDUP_REMOVED lines=10> */
[----:B01----:R-:W-:-:S07]  /*0a00*/  FMUL R20, R25, R2 ;  /* 0x0000000219147220 */ /* 0x003fce0000400000 */
.L_x_12:
[----:B------:R-:W-:Y:S05]  /*0a10*/  BSYNC.RECONVERGENT B1 ;  /* 0x0000000000017941 */ /* 0x000fea0003800200 */
.L_x_10:
[----:B--2---:R-:W-:-:S05]  /*0a20*/  FADD R20, R20, R21 ;  /* 0x0000001514147221 */ /* 0x004fca0000000000 */
[----:B------:R4:W-:Y:S04]  /*0a30*/  STS [R17], R20 ;  /* 0x0000001411007388 */ /* 0x0009e80000000800 */
[----:B------:R4:W-:Y:S02]  /*0a40*/  STS [R16], R20 ;  /* 0x0000001410007388 */ /* 0x0009e40000000800 */
.L_x_9:
[----:B------:R-:W-:Y:S05]  /*0a50*/  BSYNC.RECONVERGENT B0 ;  /* 0x0000000000007941 */ /* 0x000fea0003800200 */
.L_x_8:
        /* <DEDUP_REMOVED lines=10> */
[----:B----4-:R-:W-:Y:S01]  /*0b00*/  MOV R20, 0x437c0000 ;  /* 0x437c000000147802 */ /* 0x010fe20000000f00 */
[----:B---3--:R-:W0:Y:S02]  /*0b10*/  LDS R21, [R16+0x20] ;  /* 0x0000200010157984 */ /* 0x008e240000000800 */
[----:B------:R-:W-:-:S04]  /*0b20*/  FFMA.SAT R3, R2, R19, 0.5 ;  /* 0x3f00000002037423 */ /* 0x000fc80000002013 */
[----:B------:R-:W-:Y:S02]  /*0b30*/  FFMA.RM R3, R3, R20, 12582913 ;  /* 0x4b40000103037423 */ /* 0x000fe40000004014 */
[----:B------:R2:W3:Y:S02]  /*0b40*/  LDS R20, [R16] ;  /* 0x0000000010147984 */ /* 0x0004e40000000800 */
[C---:B------:R-:W-:Y:S01]  /*0b50*/  FADD R19, R3.reuse, -12583039 ;  /* 0xcb40007f03137421 */ /* 0x040fe20000000000 */
[----:B------:R-:W-:-:S03]  /*0b60*/  SHF.L.U32 R3, R3, 0x17, RZ ;  /* 0x0000001703037819 */ /* 0x000fc600000006ff */
[----:B------:R-:W-:-:S04]  /*0b70*/  FFMA R19, R2, 1.4426950216293334961, -R19 ;  /* 0x3fb8aa3b02137823 */ /* 0x000fc80000000813 */
[----:B------:R-:W-:-:S04]  /*0b80*/  FFMA R19, R2, 1.925963033500011079e-08, R19 ;  /* 0x32a5706002137823 */ /* 0x000fc80000000013 */
[----:B------:R-:W4:Y:S02]  /*0b90*/  MUFU.EX2 R2, R19 ;  /* 0x0000001300027308 */ /* 0x000f240000000800 */
[----:B----4-:R-:W-:-:S04]  /*0ba0*/  FMUL R2, R3, R2 ;  /* 0x0000000203027220 */ /* 0x010fc80000400000 */
[----:B0-----:R-:W-:-:S05]  /*0bb0*/  FMUL R21, R2, R21 ;  /* 0x0000001502157220 */ /* 0x001fca0000400000 */
[----:B------:R2:W-:Y:S01]  /*0bc0*/  STS [R16+0x20], R21 ;  /* 0x0000201510007388 */ /* 0x0005e20000000800 */
[----:B---3--:R-:W-:Y:S05]  /*0bd0*/  BRA `(.L_x_17) ;  /* 0x00000000003c7947 */ /* 0x008fea0003800000 */
.L_x_16:
[----:B------:R-:W-:Y:S02]  /*0be0*/  HFMA2 R19, -RZ, RZ, 0.96630859375, -0.0022525787353515625 ;  /* 0x3bbb989dff137431 */ /* 0x000fe400000001ff */
[----:B------:R-:W-:Y:S01]  /*0bf0*/  FADD R2, R2, -R3 ;  /* 0x8000000302027221 */ /* 0x000fe20000000000 */
[----:B----4-:R-:W-:Y:S01]  /*0c00*/  MOV R20, 0x437c0000 ;  /* 0x437c000000147802 */ /* 0x010fe20000000f00 */
[----:B-1----:R-:W0:Y:S04]  /*0c10*/  LDS R25, [R16] ;  /* 0x0000000010197984 */ /* 0x002e280000000800 */
[----:B------:R4:W-:Y:S01]  /*0c20*/  STS [R15], R3 ;  /* 0x000000030f007388 */ /* 0x0009e20000000800 */
[----:B------:R-:W-:-:S03]  /*0c30*/  FFMA.SAT R19, R2, R19, 0.5 ;  /* 0x3f00000002137423 */ /* 0x000fc60000002013 */
[----:B---3--:R4:W3:Y:S01]  /*0c40*/  LDS R21, [R16+0x20] ;  /* 0x0000200010157984 */ /* 0x0088e20000000800 */
[----:B------:R-:W-:-:S04]  /*0c50*/  FFMA.RM R19, R19, R20, 12582913 ;  /* 0x4b40000113137423 */ /* 0x000fc80000004014 */
[C---:B------:R-:W-:Y:S01]  /*0c60*/  FADD R23, R19.reuse, -12583039 ;  /* 0xcb40007f13177421 */ /* 0x040fe20000000000 */
[----:B------:R-:W-:-:S03]  /*0c70*/  SHF.L.U32 R19, R19, 0x17, RZ ;  /* 0x0000001713137819 */ /* 0x000fc600000006ff */
[----:B------:R-:W-:-:S04]  /*0c80*/  FFMA R23, R2, 1.4426950216293334961, -R23 ;  /* 0x3fb8aa3b02177823 */ /* 0x000fc80000000817 */
[----:B------:R-:W-:-:S04]  /*0c90*/  FFMA R23, R2, 1.925963033500011079e-08, R23 ;  /* 0x32a5706002177823 */ /* 0x000fc80000000017 */
[----:B------:R-:W1:Y:S02]  /*0ca0*/  MUFU.EX2 R2, R23 ;  /* 0x0000001700027308 */ /* 0x000e640000000800 */
[----:B-1----:R-:W-:-:S04]  /*0cb0*/  FMUL R2, R19, R2 ;  /* 0x0000000213027220 */ /* 0x002fc80000400000 */
[----:B0---4-:R-:W-:-:S07]  /*0cc0*/  FMUL R20, R25, R2 ;  /* 0x0000000219147220 */ /* 0x011fce0000400000 */
.L_x_17:
[----:B------:R-:W-:Y:S05]  /*0cd0*/  BSYNC.RECONVERGENT B1 ;  /* 0x0000000000017941 */ /* 0x000fea0003800200 */
.L_x_15:
[----:B---3--:R-:W-:-:S05]  /*0ce0*/  FADD R20, R20, R21 ;  /* 0x0000001514147221 */ /* 0x008fca0000000000 */
[----:B------:R0:W-:Y:S04]  /*0cf0*/  STS [R17], R20 ;  /* 0x0000001411007388 */ /* 0x0001e80000000800 */
[----:B------:R0:W-:Y:S02]  /*0d00*/  STS [R16], R20 ;  /* 0x0000001410007388 */ /* 0x0001e40000000800 */
.L_x_14:
[----:B------:R-:W-:Y:S05]  /*0d10*/  BSYNC.RECONVERGENT B0 ;  /* 0x0000000000007941 */ /* 0x000fea0003800200 */
.L_x_13:
        /* <DEDUP_REMOVED lines=24> */
.L_x_21:
[----:B------:R-:W-:Y:S02]  /*0ea0*/  HFMA2 R19, -RZ, RZ, 0.96630859375, -0.0022525787353515625 ;  /* 0x3bbb989dff137431 */ /* 0x000fe400000001ff */
[----:B------:R-:W-:Y:S01]  /*0eb0*/  FADD R2, R2, -R3 ;  /* 0x8000000302027221 */ /* 0x000fe20000000000 */
[----:B----4-:R-:W-:Y:S01]  /*0ec0*/  MOV R20, 0x437c0000 ;  /* 0x437c000000147802 */ /* 0x010fe20000000f00 */
[----:B-1----:R-:W0:Y:S04]  /*0ed0*/  LDS R25, [R16] ;  /* 0x0000000010197984 */ /* 0x002e280000000800 */
[----:B------:R1:W-:Y:S01]  /*0ee0*/  STS [R15], R3 ;  /* 0x000000030f007388 */ /* 0x0003e20000000800 */
[----:B------:R-:W-:-:S03]  /*0ef0*/  FFMA.SAT R19, R2, R19, 0.5 ;  /* 0x3f00000002137423 */ /* 0x000fc60000002013 */
[----:B---3--:R1:W2:Y:S01]  /*0f00*/  LDS R21, [R16+0x10] ;  /* 0x0000100010157984 */ /* 0x0082a20000000800 */
        /* <DEDUP_REMOVED lines=8> */
.L_x_22:
[----:B------:R-:W-:Y:S05]  /*0f90*/  BSYNC.RECONVERGENT B1 ;  /* 0x0000000000017941 */ /* 0x000fea0003800200 */
.L_x_20:
[----:B--2---:R-:W-:-:S05]  /*0fa0*/  FADD R20, R20, R21 ;  /* 0x0000001514147221 */ /* 0x004fca0000000000 */
[----:B------:R0:W-:Y:S04]  /*0fb0*/  STS [R17], R20 ;  /* 0x0000001411007388 */ /* 0x0001e80000000800 */
[----:B------:R0:W-:Y:S02]  /*0fc0*/  STS [R16], R20 ;  /* 0x0000001410007388 */ /* 0x0001e40000000800 */
.L_x_19:
[----:B------:R-:W-:Y:S05]  /*0fd0*/  BSYNC.RECONVERGENT B0 ;  /* 0x0000000000007941 */ /* 0x000fea0003800200 */
.L_x_18:
        /* <DEDUP_REMOVED lines=24> */
.L_x_26:
        /* <DEDUP_REMOVED lines=15> */
.L_x_27:
[----:B------:R-:W-:Y:S05]  /*1250*/  BSYNC.RECONVERGENT B1 ;  /* 0x0000000000017941 */ /* 0x000fea0003800200 */
.L_x_25:
[----:B---3--:R-:W-:-:S05]  /*1260*/  FADD R20, R20, R21 ;  /* 0x0000001514147221 */ /* 0x008fca0000000000 */
[----:B------:R0:W-:Y:S04]  /*1270*/  STS [R17], R20 ;  /* 0x0000001411007388 */ /* 0x0001e80000000800 */
[----:B------:R0:W-:Y:S02]  /*1280*/  STS [R16], R20 ;  /* 0x0000001410007388 */ /* 0x0001e40000000800 */
.L_x_24:
[----:B------:R-:W-:Y:S05]  /*1290*/  BSYNC.RECONVERGENT B0 ;  /* 0x0000000000007941 */ /* 0x000fea0003800200 */
.L_x_23:
[----:B------:R-:W-:Y:S01]  /*12a0*/  ISETP.NE.AND P1, PT, R0, RZ, PT ;  /* 0x000000ff0000720c */ /* 0x000fe20003f25270 */
        /* <DEDUP_REMOVED lines=23> */
.L_x_31:
        /* <DEDUP_REMOVED lines=15> */
.L_x_32:
[----:B------:R-:W-:Y:S05]  /*1510*/  BSYNC.RECONVERGENT B1 ;  /* 0x0000000000017941 */ /* 0x000fea0003800200 */
.L_x_30:
[----:B---3--:R-:W-:-:S05]  /*1520*/  FADD R20, R20, R21 ;  /* 0x0000001514147221 */ /* 0x008fca0000000000 */
[----:B------:R0:W-:Y:S04]  /*1530*/  STS [R17], R20 ;  /* 0x0000001411007388 */ /* 0x0001e80000000800 */
[----:B------:R0:W-:Y:S02]  /*1540*/  STS [R16], R20 ;  /* 0x0000001410007388 */ /* 0x0001e40000000800 */
.L_x_29:
[----:B------:R-:W-:Y:S05]  /*1550*/  BSYNC.RECONVERGENT B0 ;  /* 0x0000000000007941 */ /* 0x000fea0003800200 */
.L_x_28:
[----:B------:R-:W-:Y:S06]  /*1560*/  BAR.SYNC.DEFER_BLOCKING 0x0 ;  /* 0x0000000000007b1d */ /* 0x000fec0000010000 */
[----:B------:R-:W-:Y:S04]  /*1570*/  BSSY.RECONVERGENT B0, `(.L_x_33) ;  /* 0x000002a000007945 */ /* 0x000fe80003800200 */
[----:B------:R-:W-:Y:S05]  /*1580*/  @P1 BRA `(.L_x_34) ;  /* 0x0000000000a01947 */ /* 0x000fea0003800000 */
[----:B0-2---:R-:W-:Y:S01]  /*1590*/  LDS R2, [R14+UR9] ;  /* 0x000000090e027984 */ /* 0x005fe20008000800 */
[----:B------:R-:W-:Y:S03]  /*15a0*/  BSSY.RECONVERGENT B1, `(.L_x_35) ;  /* 0x0000023000017945 */ /* 0x000fe60003800200 */
[----:B------:R-:W0:Y:S02]  /*15b0*/  LDS R3, [R7] ;  /* 0x0000000007037984 */ /* 0x000e240000000800 */
[----:B0-----:R-:W-:-:S13]  /*15c0*/  FSETP.GT.AND P1, PT, R2, R3, PT ;  /* 0x000000030200720b */ /* 0x001fda0003f24000 */
[----:B------:R-:W-:Y:S05]  /*15d0*/  @!P1 BRA `(.L_x_36) ;  /* 0x0000000000409947 */ /* 0x000fea0003800000 */
[----:B----4-:R-:W-:Y:S02]  /*15e0*/  HFMA2 R20, -RZ, RZ, 0.96630859375, -0.0022525787353515625 ;  /* 0x3bbb989dff147431 */ /* 0x010fe400000001ff */
[----:B------:R-:W-:Y:S01]  /*15f0*/  FADD R19, -R2, R3 ;  /* 0x0000000302137221 */ /* 0x000fe20000000100 */
[----:B---3--:R-:W-:Y:S01]  /*1600*/  MOV R21, 0x437c0000 ;  /* 0x437c000000157802 */ /* 0x008fe20000000f00 */
[----:B------:R-:W0:Y:S04]  /*1610*/  LDS R3, [R18] ;  /* 0x0000000012037984 */ /* 0x000e280000000800 */
[----:B------:R2:W-:Y:S01]  /*1620*/  STS [R7], R2 ;  /* 0x0000000207007388 */ /* 0x0005e20000000800 */
[----:B------:R-:W-:-:S04]  /*1630*/  FFMA.SAT R20, R19, R20, 0.5 ;  /* 0x3f00000013147423 */ /* 0x000fc80000002014 */
[----:B------:R-:W-:Y:S02]  /*1640*/  FFMA.RM R20, R20, R21, 12582913 ;  /* 0x4b40000114147423 */ /* 0x000fe40000004015 */
[----:B------:R2:W3:Y:S02]  /*1650*/  LDS R21, [R14+UR5] ;  /* 0x000000050e157984 */ /* 0x0004e40008000800 */
[C---:B------:R-:W-:Y:S01]  /*1660*/  FADD R22, R20.reuse, -12583039 ;  /* 0xcb40007f14167421 */ /* 0x040fe20000000000 */
[----:B------:R-:W-:-:S03]  /*1670*/  SHF.L.U32 R20, R20, 0x17, RZ ;  /* 0x0000001714147819 */ /* 0x000fc600000006ff */
[----:B------:R-:W-:-:S04]  /*1680*/  FFMA R22, R19, 1.4426950216293334961, -R22 ;  /* 0x3fb8aa3b13167823 */ /* 0x000fc80000000816 */
[----:B------:R-:W-:-:S04]  /*1690*/  FFMA R22, R19, 1.925963033500011079e-08, R22 ;  /* 0x32a5706013167823 */ /* 0x000fc80000000016 */
[----:B------:R-:W4:Y:S02]  /*16a0*/  MUFU.EX2 R19, R22 ;  /* 0x0000001600137308 */ /* 0x000f240000000800 */
[----:B----4-:R-:W-:-:S04]  /*16b0*/  FMUL R20, R20, R19 ;  /* 0x0000001314147220 */ /* 0x010fc80000400000 */
[----:B0-----:R-:W-:Y:S01]  /*16c0*/  FMUL R3, R3, R20 ;  /* 0x0000001403037220 */ /* 0x001fe20000400000 */
[----:B--2---:R-:W-:Y:S06]  /*16d0*/  BRA `(.L_x_37) ;  /* 0x00000000003c7947 */ /* 0x004fec0003800000 */
.L_x_36:
[----:B------:R-:W-:Y:S02]  /*16e0*/  HFMA2 R19, -RZ, RZ, 0.96630859375, -0.0022525787353515625 ;  /* 0x3bbb989dff137431 */ /* 0x000fe400000001ff */
[----:B------:R-:W-:Y:S01]  /*16f0*/  FADD R2, R2, -R3 ;  /* 0x8000000302027221 */ /* 0x000fe20000000000 */
[----:B----4-:R-:W-:Y:S01]  /*1700*/  MOV R20, 0x437c0000 ;  /* 0x437c000000147802 */ /* 0x010fe20000000f00 */
[----:B---3--:R-:W0:Y:S02]  /*1710*/  LDS R21, [R14+UR5] ;  /* 0x000000050e157984 */ /* 0x008e240008000800 */
[----:B------:R-:W-:-:S04]  /*1720*/  FFMA.SAT R3, R2, R19, 0.5 ;  /* 0x3f00000002037423 */ /* 0x000fc80000002013 */
[----:B------:R-:W-:-:S04]  /*1730*/  FFMA.RM R3, R3, R20, 12582913 ;  /* 0x4b40000103037423 */ /* 0x000fc80000004014 */
[C---:B------:R-:W-:Y:S01]  /*1740*/  FADD R19, R3.reuse, -12583039 ;  /* 0xcb40007f03137421 */ /* 0x040fe20000000000 */
[----:B------:R-:W-:-:S03]  /*1750*/  SHF.L.U32 R3, R3, 0x17, RZ ;  /* 0x0000001703037819 */ /* 0x000fc600000006ff */
[----:B------:R-:W-:-:S04]  /*1760*/  FFMA R19, R2, 1.4426950216293334961, -R19 ;  /* 0x3fb8aa3b02137823 */ /* 0x000fc80000000813 */
[----:B------:R-:W-:-:S04]  /*1770*/  FFMA R19, R2, 1.925963033500011079e-08, R19 ;  /* 0x32a5706002137823 */ /* 0x000fc80000000013 */
[----:B------:R-:W2:Y:S02]  /*1780*/  MUFU.EX2 R2, R19 ;  /* 0x0000001300027308 */ /* 0x000ea40000000800 */
[----:B--2---:R-:W-:-:S04]  /*1790*/  FMUL R2, R3, R2 ;  /* 0x0000000203027220 */ /* 0x004fc80000400000 */
[----:B0-----:R-:W-:-:S05]  /*17a0*/  FMUL R21, R21, R2 ;  /* 0x0000000215157220 */ /* 0x001fca0000400000 */
[----:B------:R0:W-:Y:S04]  /*17b0*/  STS [R14+UR5], R21 ;  /* 0x000000150e007988 */ /* 0x0001e80008000805 */
[----:B------:R0:W2:Y:S02]  /*17c0*/  LDS R3, [R18] ;  /* 0x0000000012037984 */ /* 0x0000a40000000800 */
.L_x_37:
[----:B------:R-:W-:Y:S05]  /*17d0*/  BSYNC.RECONVERGENT B1 ;  /* 0x0000000000017941 */ /* 0x000fea0003800200 */
.L_x_35:
[----:B--23--:R-:W-:-:S05]  /*17e0*/  FADD R3, R21, R3 ;  /* 0x0000000315037221 */ /* 0x00cfca0000000000 */
[----:B------:R2:W-:Y:S04]  /*17f0*/  STS [R10], R3 ;  /* 0x000000030a007388 */ /* 0x0005e80000000800 */
[----:B------:R2:W-:Y:S02]  /*1800*/  STS [R18], R3 ;  /* 0x0000000312007388 */ /* 0x0005e40000000800 */
.L_x_34:
[----:B------:R-:W-:Y:S05]  /*1810*/  BSYNC.RECONVERGENT B0 ;  /* 0x0000000000007941 */ /* 0x000fea0003800200 */
.L_x_33:
[----:B------:R-:W-:Y:S01]  /*1820*/  BAR.SYNC.DEFER_BLOCKING 0x0 ;  /* 0x0000000000007b1d */ /* 0x000fe20000010000 */
[----:B------:R-:W-:-:S04]  /*1830*/  IADD3 R4, P1, PT, R4, 0x100, RZ ;  /* 0x0000010004047810 */ /* 0x000fc80007f3e0ff */
[----:B------:R-:W-:Y:S01]  /*1840*/  IADD3.X R11, PT, PT, RZ, R11, RZ, P1, !PT ;  /* 0x0000000bff0b7210 */ /* 0x000fe20000ffe4ff */
[----:B------:R-:W-:Y:S08]  /*1850*/  @!P0 BRA `(.L_x_38) ;  /* 0xffffffe800f08947 */ /* 0x000ff0000383ffff */
.L_x_2:
[----:B------:R-:W-:-:S13]  /*1860*/  ISETP.GE.AND P0, PT, R5, 0x1, PT ;  /* 0x000000010500780c */ /* 0x000fda0003f06270 */
[----:B------:R-:W-:Y:S05]  /*1870*/  @!P0 EXIT ;  /* 0x000000000000894d */ /* 0x000fea0003800000 */
[----:B------:R-:W1:Y:S01]  /*1880*/  LDS R7, [R7] ;  /* 0x0000000007077984 */ /* 0x000e620000000800 */
[C---:B------:R-:W-:Y:S01]  /*1890*/  ISETP.GE.U32.AND P0, PT, R5.reuse, 0x1c1, PT ;  /* 0x000001c10500780c */ /* 0x040fe20003f06070 */
[----:B------:R-:W-:Y:S01]  /*18a0*/  IMAD R12, R12, R5, R0 ;  /* 0x000000050c0c7224 */ /* 0x000fe200078e0200 */
[----:B0-----:R-:W-:Y:S01]  /*18b0*/  MOV R15, R11 ;  /* 0x0000000b000f7202 */ /* 0x001fe20000000f00 */
[----:B--2---:R-:W0:Y:S01]  /*18c0*/  LDS R10, [R10] ;  /* 0x000000000a0a7984 */ /* 0x004e220000000800 */
[C---:B------:R-:W-:Y:S02]  /*18d0*/  IADD3 R11, PT, PT, R5.reuse, -0x1, RZ ;  /* 0xffffffff050b7810 */ /* 0x040fe40007ffe0ff */
[----:B------:R-:W-:Y:S02]  /*18e0*/  IADD3 R3, PT, PT, -R5, RZ, RZ ;  /* 0x000000ff05037210 */ /* 0x000fe40007ffe1ff */
[----:B------:R-:W-:Y:S02]  /*18f0*/  MOV R14, R4 ;  /* 0x00000004000e7202 */ /* 0x000fe40000000f00 */
[----:B------:R-:W-:-:S03]  /*1900*/  LEA.HI R18, R11, 0x1, RZ, 0x1a ;  /* 0x000000010b127811 */ /* 0x000fc600078fd0ff */
[----:B------:R-:W-:Y:S01]  /*1910*/  IMAD.WIDE R14, R3, 0x4, R14 ;  /* 0x00000004030e7825 */ /* 0x000fe200078e020e */
[----:B------:R-:W-:Y:S01]  /*1920*/  LOP3.LUT R24, R18, 0x7, RZ, 0xc0, !PT ;  /* 0x0000000712187812 */ /* 0x000fe200078ec0ff */
[----:B------:R-:W-:Y:S06]  /*1930*/  @!P0 BRA `(.L_x_39) ;  /* 0x0000000c006c8947 */ /* 0x000fec0003800000 */
[----:B------:R-:W-:-:S04]  /*1940*/  LOP3.LUT R23, R18, 0x7fffff8, RZ, 0xc0, !PT ;  /* 0x07fffff812177812 */ /* 0x000fc800078ec0ff */
[----:B------:R-:W-:-:S07]  /*1950*/  IADD3 R23, PT, PT, -R23, RZ, RZ ;  /* 0x000000ff17177210 */ /* 0x000fce0007ffe1ff */
.L_x_56:
[----:B--2---:R-:W-:-:S05]  /*1960*/  IMAD.WIDE.U32 R4, R12, 0x4, R14 ;  /* 0x000000040c047825 */ /* 0x004fca00078e000e */
[----:B------:R-:W1:Y:S01]  /*1970*/  LDG.E R0, desc[UR10][R4.64] ;  /* 0x0000000a04007981 */ /* 0x000e62000c1e1900 */
[----:B------:R-:W-:Y:S01]  /*1980*/  HFMA2 R3, -RZ, RZ, 0.96630859375, -0.0022525787353515625 ;  /* 0x3bbb989dff037431 */ /* 0x000fe200000001ff */
[----:B------:R-:W-:Y:S01]  /*1990*/  MOV R13, 0x437c0000 ;  /* 0x437c0000000d7802 */ /* 0x000fe20000000f00 */
[----:B------:R-:W-:Y:S01]  /*19a0*/  BSSY.RECONVERGENT B2, `(.L_x_40) ;  /* 0x0000016000027945 */ /* 0x000fe20003800200 */
[----:B------:R-:W-:-:S04]  /*19b0*/  IADD3 R23, PT, PT, R23, 0x8, RZ ;  /* 0x0000000817177810 */ /* 0x000fc80007ffe0ff */
[----:B------:R-:W-:Y:S01]  /*19c0*/  ISETP.NE.AND P2, PT, R23, RZ, PT ;  /* 0x000000ff1700720c */ /* 0x000fe20003f45270 */
[----:B-1----:R-:W-:-:S04]  /*19d0*/  FADD R0, -R7, R0 ;  /* 0x0000000007007221 */ /* 0x002fc80000000100 */
[----:B------:R-:W-:-:S04]  /*19e0*/  FFMA.SAT R2, R0, R3, 0.5 ;  /* 0x3f00000000027423 */ /* 0x000fc80000002003 */
[----:B------:R-:W-:Y:S02]  /*19f0*/  FFMA.RM R2, R2, R13, 12582913 ;  /* 0x4b40000102027423 */ /* 0x000fe4000000400d */
[----:B0-----:R-:W0:Y:S02]  /*1a00*/  MUFU.RCP R13, R10 ;  /* 0x0000000a000d7308 */ /* 0x001e240000001000 */
[----:B------:R-:W-:-:S04]  /*1a10*/  FADD R3, R2, -12583039 ;  /* 0xcb40007f02037421 */ /* 0x000fc80000000000 */
[----:B------:R-:W-:-:S04]  /*1a20*/  FFMA R3, R0, 1.4426950216293334961, -R3 ;  /* 0x3fb8aa3b00037823 */ /* 0x000fc80000000803 */
[----:B------:R-:W-:Y:S01]  /*1a30*/  FFMA R3, R0, 1.925963033500011079e-08, R3 ;  /* 0x32a5706000037823 */ /* 0x000fe20000000003 */
[----:B------:R-:W-:-:S05]  /*1a40*/  SHF.L.U32 R0, R2, 0x17, RZ ;  /* 0x0000001702007819 */ /* 0x000fca00000006ff */
[----:B------:R-:W1:Y:S01]  /*1a50*/  MUFU.EX2 R3, R3 ;  /* 0x0000000300037308 */ /* 0x000e620000000800 */
[----:B0-----:R-:W-:-:S04]  /*1a60*/  FFMA R2, -R10, R13, 1 ;  /* 0x3f8000000a027423 */ /* 0x001fc8000000010d */
[----:B------:R-:W-:Y:S01]  /*1a70*/  FFMA R13, R13, R2, R13 ;  /* 0x000000020d0d7223 */ /* 0x000fe2000000000d */
[----:B-1----:R-:W-:-:S04]  /*1a80*/  FMUL R0, R0, R3 ;  /* 0x0000000300007220 */ /* 0x002fc80000400000 */
[----:B------:R-:W0:Y:S01]  /*1a90*/  FCHK P0, R0, R10 ;  /* 0x0000000a00007302 */ /* 0x000e220000000000 */
[----:B------:R-:W-:-:S04]  /*1aa0*/  FFMA R2, R0, R13, RZ ;  /* 0x0000000d00027223 */ /* 0x000fc800000000ff */
[----:B------:R-:W-:-:S04]  /*1ab0*/  FFMA R6, -R10, R2, R0 ;  /* 0x000000020a067223 */ /* 0x000fc80000000100 */
[----:B------:R-:W-:Y:S01]  /*1ac0*/  FFMA R13, R13, R6, R2 ;  /* 0x000000060d0d7223 */ /* 0x000fe20000000002 */
[----:B0-----:R-:W-:Y:S06]  /*1ad0*/  @!P0 BRA `(.L_x_41) ;  /* 0x0000000000088947 */ /* 0x001fec0003800000 */
[----:B------:R-:W-:-:S07]  /*1ae0*/  MOV R6, 0x1b00 ;  /* 0x00001b0000067802 */ /* 0x000fce0000000f00 */
[----:B---34-:R-:W-:Y:S05]  /*1af0*/  CALL.REL.NOINC `($__internal_0_$__cuda_sm3x_div_rn_noftz_f32_slowpath) ;  /* 0x0000001800447944 */ /* 0x018fea0003c00000 */
.L_x_41:
[----:B------:R-:W-:Y:S05]  /*1b00*/  BSYNC.RECONVERGENT B2 ;  /* 0x0000000000027941 */ /* 0x000fea0003800200 */
.L_x_40:
[----:B------:R-:W-:-:S05]  /*1b10*/  IMAD.WIDE.U32 R2, R12, 0x4, R8 ;  /* 0x000000040c027825 */ /* 0x000fca00078e0008 */
[----:B------:R0:W-:Y:S04]  /*1b20*/  STG.E desc[UR10][R2.64], R13 ;  /* 0x0000000d02007986 */ /* 0x0001e8000c10190a */
[----:B------:R-:W2:Y:S01]  /*1b30*/  LDG.E R0, desc[UR10][R4.64+0x100] ;  /* 0x0001000a04007981 */ /* 0x000ea2000c1e1900 */
[----:B----4-:R-:W-:Y:S01]  /*1b40*/  HFMA2 R17, -RZ, RZ, 0.96630859375, -0.0022525787353515625 ;  /* 0x3bbb989dff117431 */ /* 0x010fe200000001ff */
[----:B------:R-:W-:Y:S01]  /*1b50*/  MOV R19, 0x437c0000 ;  /* 0x437c000000137802 */ /* 0x000fe20000000f00 */
[----:B---3--:R-:W1:Y:S01]  /*1b60*/  MUFU.RCP R21, R10 ;  /* 0x0000000a00157308 */ /* 0x008e620000001000 */
[----:B------:R-:W-:Y:S01]  /*1b70*/  BSSY.RECONVERGENT B2, `(.L_x_42) ;  /* 0x0000014000027945 */ /* 0x000fe20003800200 */
[----:B--2---:R-:W-:-:S04]  /*1b80*/  FADD R0, -R7, R0 ;  /* 0x0000000007007221 */ /* 0x004fc80000000100 */
[----:B------:R-:W-:-:S04]  /*1b90*/  FFMA.SAT R6, R0, R17, 0.5 ;  /* 0x3f00000000067423 */ /* 0x000fc80000002011 */
[----:B------:R-:W-:-:S04]  /*1ba0*/  FFMA.RM R6, R6, R19, 12582913 ;  /* 0x4b40000106067423 */ /* 0x000fc80000004013 */
[C---:B------:R-:W-:Y:S01]  /*1bb0*/  FADD R17, R6.reuse, -12583039 ;  /* 0xcb40007f06117421 */ /* 0x040fe20000000000 */
[----:B------:R-:W-:-:S03]  /*1bc0*/  SHF.L.U32 R6, R6, 0x17, RZ ;  /* 0x0000001706067819 */ /* 0x000fc600000006ff */
[----:B------:R-:W-:-:S04]  /*1bd0*/  FFMA R17, R0, 1.4426950216293334961, -R17 ;  /* 0x3fb8aa3b00117823 */ /* 0x000fc80000000811 */
[----:B------:R-:W-:Y:S01]  /*1be0*/  FFMA R17, R0, 1.925963033500011079e-08, R17 ;  /* 0x32a5706000117823 */ /* 0x000fe20000000011 */
[----:B-1----:R-:W-:-:S04]  /*1bf0*/  FFMA R0, -R10, R21, 1 ;  /* 0x3f8000000a007423 */ /* 0x002fc80000000115 */
[----:B------:R-:W-:Y:S01]  /*1c00*/  FFMA R0, R21, R0, R21 ;  /* 0x0000000015007223 */ /* 0x000fe20000000015 */
[----:B------:R-:W1:Y:S02]  /*1c10*/  MUFU.EX2 R17, R17 ;  /* 0x0000001100117308 */ /* 0x000e640000000800 */
[----:B-1----:R-:W-:-:S06]  /*1c20*/  FMUL R19, R6, R17 ;  /* 0x0000001106137220 */ /* 0x002fcc0000400000 */
[----:B------:R-:W1:Y:S01]  /*1c30*/  FCHK P0, R19, R10 ;  /* 0x0000000a13007302 */ /* 0x000e620000000000 */
[----:B0-----:R-:W-:-:S04]  /*1c40*/  FFMA R13, R0, R19, RZ ;  /* 0x00000013000d7223 */ /* 0x001fc800000000ff */
[----:B------:R-:W-:-:S04]  /*1c50*/  FFMA R6, -R10, R13, R19 ;  /* 0x0000000d0a067223 */ /* 0x000fc80000000113 */
[----:B------:R-:W-:Y:S01]  /*1c60*/  FFMA R13, R0, R6, R13 ;  /* 0x00000006000d7223 */ /* 0x000fe2000000000d */
[----:B-1----:R-:W-:Y:S06]  /*1c70*/  @!P0 BRA `(.L_x_43) ;  /* 0x00000000000c8947 */ /* 0x002fec0003800000 */
[----:B------:R-:W-:Y:S02]  /*1c80*/  MOV R0, R19 ;  /* 0x0000001300007202 */ /* 0x000fe40000000f00 */
[----:B------:R-:W-:-:S07]  /*1c90*/  MOV R6, 0x1cb0 ;  /* 0x00001cb000067802 */ /* 0x000fce0000000f00 */
[----:B------:R-:W-:Y:S05]  /*1ca0*/  CALL.REL.NOINC `($__internal_0_$__cuda_sm3x_div_rn_noftz_f32_slowpath) ;  /* 0x0000001400d87944 */ /* 0x000fea0003c00000 */
.L_x_43:
[----:B------:R-:W-:Y:S05]  /*1cb0*/  BSYNC.RECONVERGENT B2 ;  /* 0x0000000000027941 */ /* 0x000fea0003800200 */
.L_x_42:
[----:B------:R0:W-:Y:S04]  /*1cc0*/  STG.E desc[UR10][R2.64+0x100], R13 ;  /* 0x0001000d02007986 */ /* 0x0001e8000c10190a */
[----:B------:R-:W2:Y:S01]  /*1cd0*/  LDG.E R0, desc[UR10][R4.64+0x200] ;  /* 0x0002000a04007981 */ /* 0x000ea2000c1e1900 */
[----:B------:R-:W-:Y:S01]  /*1ce0*/  HFMA2 R17, -RZ, RZ, 0.96630859375, -0.0022525787353515625 ;  /* 0x3bbb989dff117431 */ /* 0x000fe200000001ff */
[----:B------:R-:W-:Y:S01]  /*1cf0*/  MOV R19, 0x437c0000 ;  /* 0x437c000000137802 */ /* 0x000fe20000000f00 */
[----:B------:R-:W1:Y:S01]  /*1d00*/  MUFU.RCP R21, R10 ;  /* 0x0000000a00157308 */ /* 0x000e620000001000 */
        /* <DEDUP_REMOVED lines=20> */
.L_x_45:
[----:B------:R-:W-:Y:S05]  /*1e50*/  BSYNC.RECONVERGENT B2 ;  /* 0x0000000000027941 */ /* 0x000fea0003800200 */
.L_x_44:
        /* <DEDUP_REMOVED lines=25> */
.L_x_47:
[----:B------:R-:W-:Y:S05]  /*1ff0*/  BSYNC.RECONVERGENT B2 ;  /* 0x0000000000027941 */ /* 0x000fea0003800200 */
.L_x_46:
        /* <DEDUP_REMOVED lines=25> */
.L_x_49:
[----:B------:R-:W-:Y:S05]  /*2190*/  BSYNC.RECONVERGENT B2 ;  /* 0x0000000000027941 */ /* 0x000fea0003800200 */
.L_x_48:
        /* <DEDUP_REMOVED lines=25> */
.L_x_51:
[----:B------:R-:W-:Y:S05]  /*2330*/  BSYNC.RECONVERGENT B2 ;  /* 0x0000000000027941 */ /* 0x000fea0003800200 */
.L_x_50:
        /* <DEDUP_REMOVED lines=25> */
.L_x_53:
[----:B------:R-:W-:Y:S05]  /*24d0*/  BSYNC.RECONVERGENT B2 ;  /* 0x0000000000027941 */ /* 0x000fea0003800200 */
.L_x_52:
[----:B------:R0:W-:Y:S04]  /*24e0*/  STG.E desc[UR10][R2.64+0x600], R13 ;  /* 0x0006000d02007986 */ /* 0x0001e8000c10190a */
[----:B------:R-:W2:Y:S01]  /*24f0*/  LDG.E R4, desc[UR10][R4.64+0x700] ;  /* 0x0007000a04047981 */ /* 0x000ea2000c1e1900 */
[----:B------:R-:W-:Y:S01]  /*2500*/  HFMA2 R17, -RZ, RZ, 0.96630859375, -0.0022525787353515625 ;  /* 0x3bbb989dff117431 */ /* 0x000fe200000001ff */
[----:B------:R-:W-:Y:S01]  /*2510*/  MOV R19, 0x437c0000 ;  /* 0x437c000000137802 */ /* 0x000fe20000000f00 */
[----:B------:R-:W-:Y:S01]  /*2520*/  BSSY.RECONVERGENT B2, `(.L_x_54) ;  /* 0x0000016000027945 */ /* 0x000fe20003800200 */
[----:B--2---:R-:W-:-:S04]  /*2530*/  FADD R0, -R7, R4 ;  /* 0x0000000407007221 */ /* 0x004fc80000000100 */
[----:B------:R-:W-:-:S04]  /*2540*/  FFMA.SAT R6, R0, R17, 0.5 ;  /* 0x3f00000000067423 */ /* 0x000fc80000002011 */
[----:B------:R-:W-:Y:S02]  /*2550*/  FFMA.RM R6, R6, R19, 12582913 ;  /* 0x4b40000106067423 */ /* 0x000fe40000004013 */
[----:B------:R-:W1:Y:S02]  /*2560*/  MUFU.RCP R19, R10 ;  /* 0x0000000a00137308 */ /* 0x000e640000001000 */
[C---:B------:R-:W-:Y:S01]  /*2570*/  FADD R17, R6.reuse, -12583039 ;  /* 0xcb40007f06117421 */ /* 0x040fe20000000000 */
[----:B------:R-:W-:-:S03]  /*2580*/  SHF.L.U32 R6, R6, 0x17, RZ ;  /* 0x0000001706067819 */ /* 0x000fc600000006ff */
[----:B------:R-:W-:-:S04]  /*2590*/  FFMA R17, R0, 1.4426950216293334961, -R17 ;  /* 0x3fb8aa3b00117823 */ /* 0x000fc80000000811 */
[----:B------:R-:W-:-:S06]  /*25a0*/  FFMA R17, R0, 1.925963033500011079e-08, R17 ;  /* 0x32a5706000117823 */ /* 0x000fcc0000000011 */
[----:B------:R-:W0:Y:S01]  /*25b0*/  MUFU.EX2 R17, R17 ;  /* 0x0000001100117308 */ /* 0x000e220000000800 */
[----:B-1----:R-:W-:-:S04]  /*25c0*/  FFMA R0, -R10, R19, 1 ;  /* 0x3f8000000a007423 */ /* 0x002fc80000000113 */
[----:B------:R-:W-:Y:S01]  /*25d0*/  FFMA R0, R19, R0, R19 ;  /* 0x0000000013007223 */ /* 0x000fe20000000013 */
[----:B0-----:R-:W-:-:S04]  /*25e0*/  FMUL R13, R6, R17 ;  /* 0x00000011060d7220 */ /* 0x001fc80000400000 */
[----:B------:R-:W0:Y:S01]  /*25f0*/  FCHK P0, R13, R10 ;  /* 0x0000000a0d007302 */ /* 0x000e220000000000 */
[----:B------:R-:W-:-:S04]  /*2600*/  FFMA R5, R0, R13, RZ ;  /* 0x0000000d00057223 */ /* 0x000fc800000000ff */
[----:B------:R-:W-:-:S04]  /*2610*/  FFMA R4, -R10, R5, R13 ;  /* 0x000000050a047223 */ /* 0x000fc8000000010d */
[----:B------:R-:W-:Y:S01]  /*2620*/  FFMA R5, R0, R4, R5 ;  /* 0x0000000400057223 */ /* 0x000fe20000000005 */
[----:B0-----:R-:W-:Y:S06]  /*2630*/  @!P0 BRA `(.L_x_55) ;  /* 0x0000000000108947 */ /* 0x001fec0003800000 */
[----:B------:R-:W-:Y:S02]  /*2640*/  MOV R0, R13 ;  /* 0x0000000d00007202 */ /* 0x000fe40000000f00 */
[----:B------:R-:W-:-:S07]  /*2650*/  MOV R6, 0x2670 ;  /* 0x0000267000067802 */ /* 0x000fce0000000f00 */
[----:B------:R-:W-:Y:S05]  /*2660*/  CALL.REL.NOINC `($__internal_0_$__cuda_sm3x_div_rn_noftz_f32_slowpath) ;  /* 0x0000000c00687944 */ /* 0x000fea0003c00000 */
[----:B------:R-:W-:-:S07]  /*2670*/  MOV R5, R13 ;  /* 0x0000000d00057202 */ /* 0x000fce0000000f00 */
.L_x_55:
[----:B------:R-:W-:Y:S05]  /*2680*/  BSYNC.RECONVERGENT B2 ;  /* 0x0000000000027941 */ /* 0x000fea0003800200 */
.L_x_54:
[----:B------:R2:W-:Y:S01]  /*2690*/  STG.E desc[UR10][R2.64+0x700], R5 ;  /* 0x0007000502007986 */ /* 0x0005e2000c10190a */
[----:B------:R-:W-:Y:S02]  /*26a0*/  IADD3 R8, P0, PT, R8, 0x800, RZ ;  /* 0x0000080008087810 */ /* 0x000fe40007f1e0ff */
[----:B------:R-:W-:Y:S02]  /*26b0*/  IADD3 R14, P1, PT, R14, 0x800, RZ ;  /* 0x000008000e0e7810 */ /* 0x000fe40007f3e0ff */
[----:B------:R-:W-:Y:S02]  /*26c0*/  IADD3.X R9, PT, PT, RZ, R9, RZ, P0, !PT ;  /* 0x00000009ff097210 */ /* 0x000fe400007fe4ff */
[----:B------:R-:W-:Y:S01]  /*26d0*/  IADD3.X R15, PT, PT, RZ, R15, RZ, P1, !PT ;  /* 0x0000000fff0f7210 */ /* 0x000fe20000ffe4ff */
[----:B------:R-:W-:Y:S08]  /*26e0*/  @P2 BRA `(.L_x_56) ;  /* 0xfffffff0009c2947 */ /* 0x000ff0000383ffff */
.L_x_39:
[----:B------:R-:W-:-:S13]  /*26f0*/  ISETP.NE.AND P0, PT, R24, RZ, PT ;  /* 0x000000ff1800720c */ /* 0x000fda0003f05270 */
[----:B------:R-:W-:Y:S05]  /*2700*/  @!P0 EXIT ;  /* 0x000000000000894d */ /* 0x000fea0003800000 */
[----:B------:R-:W-:-:S13]  /*2710*/  ISETP.GE.U32.AND P0, PT, R24, 0x4, PT ;  /* 0x000000041800780c */ /* 0x000fda0003f06070 */
[----:B------:R-:W-:Y:S05]  /*2720*/  @!P0 BRA `(.L_x_57) ;  /* 0x0000000400bc8947 */ /* 0x000fea0003800000 */
[----:B--2---:R-:W-:-:S05]  /*2730*/  IMAD.WIDE.U32 R4, R12, 0x4, R14 ;  /* 0x000000040c047825 */ /* 0x004fca00078e000e */
[----:B------:R-:W1:Y:S01]  /*2740*/  LDG.E R0, desc[UR10][R4.64] ;  /* 0x0000000a04007981 */ /* 0x000e62000c1e1900 */
[----:B------:R-:W-:Y:S01]  /*2750*/  HFMA2 R3, -RZ, RZ, 0.96630859375, -0.0022525787353515625 ;  /* 0x3bbb989dff037431 */ /* 0x000fe200000001ff */
[----:B------:R-:W-:Y:S01]  /*2760*/  MOV R13, 0x437c0000 ;  /* 0x437c0000000d7802 */ /* 0x000fe20000000f00 */
[----:B------:R-:W-:Y:S01]  /*2770*/  BSSY.RECONVERGENT B2, `(.L_x_58) ;  /* 0x0000015000027945 */ /* 0x000fe20003800200 */
[----:B-1----:R-:W-:-:S04]  /*2780*/  FADD R0, -R7, R0 ;  /* 0x0000000007007221 */ /* 0x002fc80000000100 */
[----:B------:R-:W-:-:S04]  /*2790*/  FFMA.SAT R2, R0, R3, 0.5 ;  /* 0x3f00000000027423 */ /* 0x000fc80000002003 */
[----:B------:R-:W-:Y:S02]  /*27a0*/  FFMA.RM R2, R2, R13, 12582913 ;  /* 0x4b40000102027423 */ /* 0x000fe4000000400d */
[----:B0-----:R-:W0:Y:S02]  /*27b0*/  MUFU.RCP R13, R10 ;  /* 0x0000000a000d7308 */ /* 0x001e240000001000 */
[C---:B------:R-:W-:Y:S01]  /*27c0*/  FADD R3, R2.reuse, -12583039 ;  /* 0xcb40007f02037421 */ /* 0x040fe20000000000 */
[----:B------:R-:W-:-:S03]  /*27d0*/  SHF.L.U32 R2, R2, 0x17, RZ ;  /* 0x0000001702027819 */ /* 0x000fc600000006ff */
[----:B------:R-:W-:-:S04]  /*27e0*/  FFMA R3, R0, 1.4426950216293334961, -R3 ;  /* 0x3fb8aa3b00037823 */ /* 0x000fc80000000803 */
[----:B------:R-:W-:-:S06]  /*27f0*/  FFMA R3, R0, 1.925963033500011079e-08, R3 ;  /* 0x32a5706000037823 */ /* 0x000fcc0000000003 */
[----:B------:R-:W4:Y:S01]  /*2800*/  MUFU.EX2 R3, R3 ;  /* 0x0000000300037308 */ /* 0x000f220000000800 */
[----:B0-----:R-:W-:-:S04]  /*2810*/  FFMA R0, -R10, R13, 1 ;  /* 0x3f8000000a007423 */ /* 0x001fc8000000010d */
[----:B------:R-:W-:Y:S01]  /*2820*/  FFMA R0, R13, R0, R13 ;  /* 0x000000000d007223 */ /* 0x000fe2000000000d */
[----:B----4-:R-:W-:-:S04]  /*2830*/  FMUL R17, R2, R3 ;  /* 0x0000000302117220 */ /* 0x010fc80000400000 */
[----:B------:R-:W0:Y:S01]  /*2840*/  FCHK P0, R17, R10 ;  /* 0x0000000a11007302 */ /* 0x000e220000000000 */
[----:B------:R-:W-:-:S04]  /*2850*/  FFMA R13, R0, R17, RZ ;  /* 0x00000011000d7223 */ /* 0x000fc800000000ff */
[----:B------:R-:W-:-:S04]  /*2860*/  FFMA R2, -R10, R13, R17 ;  /* 0x0000000d0a027223 */ /* 0x000fc80000000111 */
[----:B------:R-:W-:Y:S01]  /*2870*/  FFMA R13, R0, R2, R13 ;  /* 0x00000002000d7223 */ /* 0x000fe2000000000d */
[----:B0-----:R-:W-:Y:S06]  /*2880*/  @!P0 BRA `(.L_x_59) ;  /* 0x00000000000c8947 */ /* 0x001fec0003800000 */
[----:B------:R-:W-:Y:S02]  /*2890*/  MOV R0, R17 ;  /* 0x0000001100007202 */ /* 0x000fe40000000f00 */
[----:B------:R-:W-:-:S07]  /*28a0*/  MOV R6, 0x28c0 ;  /* 0x000028c000067802 */ /* 0x000fce0000000f00 */
[----:B---3--:R-:W-:Y:S05]  /*28b0*/  CALL.REL.NOINC `($__internal_0_$__cuda_sm3x_div_rn_noftz_f32_slowpath) ;  /* 0x0000000800d47944 */ /* 0x008fea0003c00000 */
.L_x_59:
[----:B------:R-:W-:Y:S05]  /*28c0*/  BSYNC.RECONVERGENT B2 ;  /* 0x0000000000027941 */ /* 0x000fea0003800200 */
.L_x_58:
[----:B------:R-:W-:-:S05]  /*28d0*/  IMAD.WIDE.U32 R2, R12, 0x4, R8 ;  /* 0x000000040c027825 */ /* 0x000fca00078e0008 */
[----:B------:R0:W-:Y:S04]  /*28e0*/  STG.E desc[UR10][R2.64], R13 ;  /* 0x0000000d02007986 */ /* 0x0001e8000c10190a */
[----:B------:R-:W2:Y:S01]  /*28f0*/  LDG.E R0, desc[UR10][R4.64+0x100] ;  /* 0x0001000a04007981 */ /* 0x000ea2000c1e1900 */
[----:B------:R-:W-:Y:S01]  /*2900*/  HFMA2 R17, -RZ, RZ, 0.96630859375, -0.0022525787353515625 ;  /* 0x3bbb989dff117431 */ /* 0x000fe200000001ff */
        /* <DEDUP_REMOVED lines=22> */
.L_x_61:
[----:B------:R-:W-:Y:S05]  /*2a70*/  BSYNC.RECONVERGENT B2 ;  /* 0x0000000000027941 */ /* 0x000fea0003800200 */
.L_x_60:
        /* <DEDUP_REMOVED lines=25> */
.L_x_63:
[----:B------:R-:W-:Y:S05]  /*2c10*/  BSYNC.RECONVERGENT B2 ;  /* 0x0000000000027941 */ /* 0x000fea0003800200 */
.L_x_62:
        /* <DEDUP_REMOVED lines=26> */
.L_x_65:
[----:B------:R-:W-:Y:S05]  /*2dc0*/  BSYNC.RECONVERGENT B2 ;  /* 0x0000000000027941 */ /* 0x000fea0003800200 */
.L_x_64:
[----:B------:R0:W-:Y:S01]  /*2dd0*/  STG.E desc[UR10][R2.64+0x300], R5 ;  /* 0x0003000502007986 */ /* 0x0001e2000c10190a */
[----:B------:R-:W-:Y:S02]  /*2de0*/  IADD3 R8, P0, PT, R8, 0x400, RZ ;  /* 0x0000040008087810 */ /* 0x000fe40007f1e0ff */
[----:B------:R-:W-:Y:S02]  /*2df0*/  IADD3 R14, P1, PT, R14, 0x400, RZ ;  /* 0x000004000e0e7810 */ /* 0x000fe40007f3e0ff */
[----:B------:R-:W-:Y:S02]  /*2e00*/  IADD3.X R9, PT, PT, RZ, R9, RZ, P0, !PT ;  /* 0x00000009ff097210 */ /* 0x000fe400007fe4ff */
[----:B------:R-:W-:-:S09]  /*2e10*/  IADD3.X R15, PT, PT, RZ, R15, RZ, P1, !PT ;  /* 0x0000000fff0f7210 */ /* 0x000fd20000ffe4ff */
.L_x_57:
[----:B------:R-:W-:-:S13]  /*2e20*/  LOP3.LUT P0, R18, R18, 0x3, RZ, 0xc0, !PT ;  /* 0x0000000312127812 */ /* 0x000fda000780c0ff */
[----:B------:R-:W-:Y:S05]  /*2e30*/  @!P0 EXIT ;  /* 0x000000000000894d */ /* 0x000fea0003800000 */
[----:B------:R-:W-:-:S13]  /*2e40*/  ISETP.NE.AND P0, PT, R18, 0x1, PT ;  /* 0x000000011200780c */ /* 0x000fda0003f05270 */
[----:B------:R-:W-:Y:S05]  /*2e50*/  @!P0 BRA `(.L_x_66) ;  /* 0x0000000000ec8947 */ /* 0x000fea0003800000 */
[----:B0-2---:R-:W-:-:S05]  /*2e60*/  IMAD.WIDE.U32 R4, R12, 0x4, R14 ;  /* 0x000000040c047825 */ /* 0x005fca00078e000e */
[----:B------:R-:W1:Y:S01]  /*2e70*/  LDG.E R0, desc[UR10][R4.64] ;  /* 0x0000000a04007981 */ /* 0x000e62000c1e1900 */
[----:B------:R-:W-:Y:S01]  /*2e80*/  HFMA2 R3, -RZ, RZ, 0.96630859375, -0.0022525787353515625 ;  /* 0x3bbb989dff037431 */ /* 0x000fe200000001ff */
[----:B------:R-:W-:Y:S01]  /*2e90*/  MOV R13, 0x437c0000 ;  /* 0x437c0000000d7802 */ /* 0x000fe20000000f00 */
[----:B------:R-:W-:Y:S01]  /*2ea0*/  BSSY.RECONVERGENT B2, `(.L_x_67) ;  /* 0x0000015000027945 */ /* 0x000fe20003800200 */
[----:B-1----:R-:W-:-:S04]  /*2eb0*/  FADD R0, -R7, R0 ;  /* 0x0000000007007221 */ /* 0x002fc80000000100 */
[----:B------:R-:W-:-:S04]  /*2ec0*/  FFMA.SAT R2, R0, R3, 0.5 ;  /* 0x3f00000000027423 */ /* 0x000fc80000002003 */
[----:B------:R-:W-:Y:S02]  /*2ed0*/  FFMA.RM R2, R2, R13, 12582913 ;  /* 0x4b40000102027423 */ /* 0x000fe4000000400d */
[----:B------:R-:W0:Y:S02]  /*2ee0*/  MUFU.RCP R13, R10 ;  /* 0x0000000a000d7308 */ /* 0x000e240000001000 */
        /* <DEDUP_REMOVED lines=16> */
.L_x_68:
[----:B------:R-:W-:Y:S05]  /*2ff0*/  BSYNC.RECONVERGENT B2 ;  /* 0x0000000000027941 */ /* 0x000fea0003800200 */
.L_x_67:
[----:B------:R-:W-:-:S05]  /*3000*/  IMAD.WIDE.U32 R2, R12, 0x4, R8 ;  /* 0x000000040c027825 */ /* 0x000fca00078e0008 */
        /* <DEDUP_REMOVED lines=25> */
[----:B------:R-:W-:-:S07]  /*31a0*/  MOV R5, R13 ;  /* 0x0000000d00057202 */ /* 0x000fce0000000f00 */
.L_x_70:
[----:B------:R-:W-:Y:S05]  /*31b0*/  BSYNC.RECONVERGENT B2 ;  /* 0x0000000000027941 */ /* 0x000fea0003800200 */
.L_x_69:
[----:B------:R0:W-:Y:S01]  /*31c0*/  STG.E desc[UR10][R2.64+0x100], R5 ;  /* 0x0001000502007986 */ /* 0x0001e2000c10190a */
[----:B------:R-:W-:Y:S02]  /*31d0*/  IADD3 R8, P0, PT, R8, 0x200, RZ ;  /* 0x0000020008087810 */ /* 0x000fe40007f1e0ff */
[----:B------:R-:W-:Y:S02]  /*31e0*/  IADD3 R14, P1, PT, R14, 0x200, RZ ;  /* 0x000002000e0e7810 */ /* 0x000fe40007f3e0ff */
[----:B------:R-:W-:Y:S02]  /*31f0*/  IADD3.X R9, PT, PT, RZ, R9, RZ, P0, !PT ;  /* 0x00000009ff097210 */ /* 0x000fe400007fe4ff */
[----:B------:R-:W-:-:S09]  /*3200*/  IADD3.X R15, PT, PT, RZ, R15, RZ, P1, !PT ;  /* 0x0000000fff0f7210 */ /* 0x000fd20000ffe4ff */
.L_x_66:
[----:B------:R-:W-:-:S13]  /*3210*/  LOP3.LUT P0, RZ, R11, 0x40, RZ, 0xc0, !PT ;  /* 0x000000400bff7812 */ /* 0x000fda000780c0ff */
[----:B------:R-:W-:Y:S05]  /*3220*/  @P0 EXIT ;  /* 0x000000000000094d */ /* 0x000fea0003800000 */
[----:B0-2---:R-:W-:-:S06]  /*3230*/  IMAD.WIDE.U32 R2, R12, 0x4, R14 ;  /* 0x000000040c027825 */ /* 0x005fcc00078e000e */
[----:B------:R-:W1:Y:S01]  /*3240*/  LDG.E R2, desc[UR10][R2.64] ;  /* 0x0000000a02027981 */ /* 0x000e62000c1e1900 */
[----:B------:R-:W-:Y:S01]  /*3250*/  HFMA2 R0, -RZ, RZ, 0.96630859375, -0.0022525787353515625 ;  /* 0x3bbb989dff007431 */ /* 0x000fe200000001ff */
[----:B------:R-:W-:Y:S01]  /*3260*/  MOV R5, 0x437c0000 ;  /* 0x437c000000057802 */ /* 0x000fe20000000f00 */
[----:B------:R-:W0:Y:S01]  /*3270*/  MUFU.RCP R11, R10 ;  /* 0x0000000a000b7308 */ /* 0x000e220000001000 */
[----:B------:R-:W-:Y:S01]  /*3280*/  BSSY.RECONVERGENT B2, `(.L_x_71) ;  /* 0x0000015000027945 */ /* 0x000fe20003800200 */
[----:B-1----:R-:W-:Y:S01]  /*3290*/  FADD R7, -R7, R2 ;  /* 0x0000000207077221 */ /* 0x002fe20000000100 */
[----:B0-----:R-:W-:-:S03]  /*32a0*/  FFMA R2, -R10, R11, 1 ;  /* 0x3f8000000a027423 */ /* 0x001fc6000000010b */
[----:B------:R-:W-:-:S04]  /*32b0*/  FFMA.SAT R0, R7, R0, 0.5 ;  /* 0x3f00000007007423 */ /* 0x000fc80000002000 */
[----:B------:R-:W-:-:S04]  /*32c0*/  FFMA.RM R0, R0, R5, 12582913 ;  /* 0x4b40000100007423 */ /* 0x000fc80000004005 */
[C---:B------:R-:W-:Y:S01]  /*32d0*/  FADD R4, R0.reuse, -12583039 ;  /* 0xcb40007f00047421 */ /* 0x040fe20000000000 */
[----:B------:R-:W-:-:S03]  /*32e0*/  SHF.L.U32 R0, R0, 0x17, RZ ;  /* 0x0000001700007819 */ /* 0x000fc600000006ff */
[----:B------:R-:W-:-:S04]  /*32f0*/  FFMA R4, R7, 1.4426950216293334961, -R4 ;  /* 0x3fb8aa3b07047823 */ /* 0x000fc80000000804 */
[----:B------:R-:W-:-:S04]  /*3300*/  FFMA R4, R7, 1.925963033500011079e-08, R4 ;  /* 0x32a5706007047823 */ /* 0x000fc80000000004 */
[----:B------:R-:W0:Y:S02]  /*3310*/  MUFU.EX2 R5, R4 ;  /* 0x0000000400057308 */ /* 0x000e240000000800 */
[----:B0-----:R-:W-:Y:S01]  /*3320*/  FMUL R5, R0, R5 ;  /* 0x0000000500057220 */ /* 0x001fe20000400000 */
[----:B------:R-:W-:-:S05]  /*3330*/  FFMA R0, R11, R2, R11 ;  /* 0x000000020b007223 */ /* 0x000fca000000000b */
[----:B------:R-:W0:Y:S01]  /*3340*/  FCHK P0, R5, R10 ;  /* 0x0000000a05007302 */ /* 0x000e220000000000 */
[----:B------:R-:W-:-:S04]  /*3350*/  FFMA R3, R0, R5, RZ ;  /* 0x0000000500037223 */ /* 0x000fc800000000ff */
[----:B------:R-:W-:-:S04]  /*3360*/  FFMA R2, -R10, R3, R5 ;  /* 0x000000030a027223 */ /* 0x000fc80000000105 */
[----:B------:R-:W-:Y:S01]  /*3370*/  FFMA R3, R0, R2, R3 ;  /* 0x0000000200037223 */ /* 0x000fe20000000003 */
[----:B0-----:R-:W-:Y:S06]  /*3380*/  @!P0 BRA `(.L_x_72) ;  /* 0x0000000000108947 */ /* 0x001fec0003800000 */
[----:B------:R-:W-:Y:S02]  /*3390*/  MOV R0, R5 ;  /* 0x0000000500007202 */ /* 0x000fe40000000f00 */
[----:B------:R-:W-:-:S07]  /*33a0*/  MOV R6, 0x33c0 ;  /* 0x000033c000067802 */ /* 0x000fce0000000f00 */
[----:B---34-:R-:W-:Y:S05]  /*33b0*/  CALL.REL.NOINC `($__internal_0_$__cuda_sm3x_div_rn_noftz_f32_slowpath) ;  /* 0x0000000000147944 */ /* 0x018fea0003c00000 */
[----:B------:R-:W-:-:S07]  /*33c0*/  MOV R3, R13 ;  /* 0x0000000d00037202 */ /* 0x000fce0000000f00 */
.L_x_72:
[----:B------:R-:W-:Y:S05]  /*33d0*/  BSYNC.RECONVERGENT B2 ;  /* 0x0000000000027941 */ /* 0x000fea0003800200 */
.L_x_71:
[----:B------:R-:W-:-:S05]  /*33e0*/  IMAD.WIDE.U32 R8, R12, 0x4, R8 ;  /* 0x000000040c087825 */ /* 0x000fca00078e0008 */
[----:B------:R-:W-:Y:S01]  /*33f0*/  STG.E desc[UR10][R8.64], R3 ;  /* 0x0000000308007986 */ /* 0x000fe2000c10190a */
[----:B------:R-:W-:Y:S05]  /*3400*/  EXIT ;  /* 0x000000000000794d */ /* 0x000fea0003800000 */
        .weak           $__internal_0_$__cuda_sm3x_div_rn_noftz_f32_slowpath
        .type           $__internal_0_$__cuda_sm3x_div_rn_noftz_f32_slowpath,@function
        .size           $__internal_0_$__cuda_sm3x_div_rn_noftz_f32_slowpath,(.L_x_85 - $__internal_0_$__cuda_sm3x_div_rn_noftz_f32_slowpath)
$__internal_0_$__cuda_sm3x_div_rn_noftz_f32_slowpath:
[----:B------:R-:W-:Y:S01]  /*3410*/  SHF.R.U32.HI R16, RZ, 0x17, R10 ;  /* 0x00000017ff107819 */ /* 0x000fe2000001160a */
[----:B------:R-:W-:Y:S01]  /*3420*/  BSSY.RECONVERGENT B0, `(.L_x_73) ;  /* 0x0000063000007945 */ /* 0x000fe20003800200 */
[----:B------:R-:W-:Y:S02]  /*3430*/  SHF.R.U32.HI R13, RZ, 0x17, R0 ;  /* 0x00000017ff0d7819 */ /* 0x000fe40000011600 */
[----:B------:R-:W-:Y:S02]  /*3440*/  LOP3.LUT R16, R16, 0xff, RZ, 0xc0, !PT ;  /* 0x000000ff10107812 */ /* 0x000fe400078ec0ff */
[----:B------:R-:W-:Y:S02]  /*3450*/  LOP3.LUT R13, R13, 0xff, RZ, 0xc0, !PT ;  /* 0x000000ff0d0d7812 */ /* 0x000fe400078ec0ff */
[----:B------:R-:W-:Y:S02]  /*3460*/  IADD3 R19, PT, PT, R16, -0x1, RZ ;  /* 0xffffffff10137810 */ /* 0x000fe40007ffe0ff */
[----:B------:R-:W-:-:S02]  /*3470*/  IADD3 R20, PT, PT, R13, -0x1, RZ ;  /* 0xffffffff0d147810 */ /* 0x000fc40007ffe0ff */
[----:B------:R-:W-:Y:S02]  /*3480*/  ISETP.GT.U32.AND P0, PT, R19, 0xfd, PT ;  /* 0x000000fd1300780c */ /* 0x000fe40003f04070 */
[----:B------:R-:W-:Y:S02]  /*3490*/  MOV R21, R10 ;  /* 0x0000000a00157202 */ /* 0x000fe40000000f00 */
[----:B------:R-:W-:-:S13]  /*34a0*/  ISETP.GT.U32.OR P0, PT, R20, 0xfd, P0 ;  /* 0x000000fd1400780c */ /* 0x000fda0000704470 */
[----:B------:R-:W-:Y:S01]  /*34b0*/  @!P0 MOV R17, RZ ;  /* 0x000000ff00118202 */ /* 0x000fe20000000f00 */
[----:B------:R-:W-:Y:S06]  /*34c0*/  @!P0 BRA `(.L_x_74) ;  /* 0x00000000005c8947 */ /* 0x000fec0003800000 */
[----:B------:R-:W-:Y:S02]  /*34d0*/  FSETP.GTU.FTZ.AND P0, PT, |R0|, +INF , PT ;  /* 0x7f8000000000780b */ /* 0x000fe40003f1c200 */
[----:B------:R-:W-:-:S04]  /*34e0*/  FSETP.GTU.FTZ.AND P1, PT, |R10|, +INF , PT ;  /* 0x7f8000000a00780b */ /* 0x000fc80003f3c200 */
[----:B------:R-:W-:-:S13]  /*34f0*/  PLOP3.LUT P0, PT, P0, P1, PT, 0xf8, 0x8f ;  /* 0x00000000008f781c */ /* 0x000fda0000703f70 */
[----:B------:R-:W-:Y:S05]  /*3500*/  @P0 BRA `(.L_x_75) ;  /* 0x00000004004c0947 */ /* 0x000fea0003800000 */
[----:B------:R-:W-:-:S13]  /*3510*/  LOP3.LUT P0, RZ, R21, 0x7fffffff, R0, 0xc8, !PT ;  /* 0x7fffffff15ff7812 */ /* 0x000fda000780c800 */
[----:B------:R-:W-:Y:S05]  /*3520*/  @!P0 BRA `(.L_x_76) ;  /* 0x00000004003c8947 */ /* 0x000fea0003800000 */
[----:B------:R-:W-:Y:S02]  /*3530*/  FSETP.NEU.FTZ.AND P3, PT, |R0|, +INF , PT ;  /* 0x7f8000000000780b */ /* 0x000fe40003f7d200 */
[----:B------:R-:W-:Y:S02]  /*3540*/  FSETP.NEU.FTZ.AND P1, PT, |R10|, +INF , PT ;  /* 0x7f8000000a00780b */ /* 0x000fe40003f3d200 */
[----:B------:R-:W-:-:S11]  /*3550*/  FSETP.NEU.FTZ.AND P0, PT, |R0|, +INF , PT ;  /* 0x7f8000000000780b */ /* 0x000fd60003f1d200 */
[----:B------:R-:W-:Y:S05]  /*3560*/  @!P1 BRA !P3, `(.L_x_76) ;  /* 0x00000004002c9947 */ /* 0x000fea0005800000 */
[----:B------:R-:W-:-:S04]  /*3570*/  LOP3.LUT P3, RZ, R0, 0x7fffffff, RZ, 0xc0, !PT ;  /* 0x7fffffff00ff7812 */ /* 0x000fc8000786c0ff */
[----:B------:R-:W-:-:S13]  /*3580*/  PLOP3.LUT P1, PT, P1, P3, PT, 0x2f, 0xf2 ;  /* 0x0000000000f2781c */ /* 0x000fda0000f26577 */
[----:B------:R-:W-:Y:S05]  /*3590*/  @P1 BRA `(.L_x_77) ;  /* 0x0000000400181947 */ /* 0x000fea0003800000 */
[----:B------:R-:W-:-:S04]  /*35a0*/  LOP3.LUT P1, RZ, R21, 0x7fffffff, RZ, 0xc0, !PT ;  /* 0x7fffffff15ff7812 */ /* 0x000fc8000782c0ff */
[----:B------:R-:W-:-:S13]  /*35b0*/  PLOP3.LUT P0, PT, P0, P1, PT, 0x2f, 0xf2 ;  /* 0x0000000000f2781c */ /* 0x000fda0000702577 */
[----:B------:R-:W-:Y:S05]  /*35c0*/  @P0 BRA `(.L_x_78) ;  /* 0x0000000400000947 */ /* 0x000fea0003800000 */
[----:B------:R-:W-:Y:S02]  /*35d0*/  ISETP.GE.AND P0, PT, R20, RZ, PT ;  /* 0x000000ff1400720c */ /* 0x000fe40003f06270 */
[----:B------:R-:W-:-:S11]  /*35e0*/  ISETP.GE.AND P1, PT, R19, RZ, PT ;  /* 0x000000ff1300720c */ /* 0x000fd60003f26270 */
[----:B------:R-:W-:Y:S01]  /*35f0*/  @P0 MOV R17, RZ ;  /* 0x000000ff00110202 */ /* 0x000fe20000000f00 */
[----:B------:R-:W-:Y:S01]  /*3600*/  @!P0 FFMA R0, R0, 1.84467440737095516160e+19, RZ ;  /* 0x5f80000000008823 */ /* 0x000fe200000000ff */
[----:B------:R-:W-:Y:S01]  /*3610*/  @!P0 MOV R17, 0xffffffc0 ;  /* 0xffffffc000118802 */ /* 0x000fe20000000f00 */
[----:B------:R-:W-:-:S03]  /*3620*/  @!P1 FFMA R21, R10, 1.84467440737095516160e+19, RZ ;  /* 0x5f8000000a159823 */ /* 0x000fc600000000ff */
[----:B------:R-:W-:-:S07]  /*3630*/  @!P1 IADD3 R17, PT, PT, R17, 0x40, RZ ;  /* 0x0000004011119810 */ /* 0x000fce0007ffe0ff */
.L_x_74:
[----:B------:R-:W-:Y:S01]  /*3640*/  LEA R20, R16, 0xc0800000, 0x17 ;  /* 0xc080000010147811 */ /* 0x000fe200078eb8ff */
[----:B------:R-:W-:Y:S01]  /*3650*/  BSSY.RECONVERGENT B1, `(.L_x_79) ;  /* 0x0000036000017945 */ /* 0x000fe20003800200 */
[----:B------:R-:W-:Y:S02]  /*3660*/  IADD3 R13, PT, PT, R13, -0x7f, RZ ;  /* 0xffffff810d0d7810 */ /* 0x000fe40007ffe0ff */
[----:B------:R-:W-:Y:S02]  /*3670*/  IADD3 R25, PT, PT, -R20, R21, RZ ;  /* 0x0000001514197210 */ /* 0x000fe40007ffe1ff */
[C---:B------:R-:W-:Y:S01]  /*3680*/  IADD3 R16, PT, PT, R13.reuse, 0x7f, -R16 ;  /* 0x0000007f0d107810 */ /* 0x040fe20007ffe810 */
[----:B------:R-:W-:Y:S01]  /*3690*/  IMAD R0, R13, -0x800000, R0 ;  /* 0xff8000000d007824 */ /* 0x000fe200078e0200 */
[----:B------:R-:W0:Y:S01]  /*36a0*/  MUFU.RCP R20, R25 ;  /* 0x0000001900147308 */ /* 0x000e220000001000 */
[----:B------:R-:W-:Y:S01]  /*36b0*/  FADD.FTZ R19, -R25, -RZ ;  /* 0x800000ff19137221 */ /* 0x000fe20000010100 */
[----:B------:R-:W-:-:S03]  /*36c0*/  IADD3 R17, PT, PT, R16, R17, RZ ;  /* 0x0000001110117210 */ /* 0x000fc60007ffe0ff */
[----:B0-----:R-:W-:-:S04]  /*36d0*/  FFMA R21, R20, R19, 1 ;  /* 0x3f80000014157423 */ /* 0x001fc80000000013 */
[----:B------:R-:W-:-:S04]  /*36e0*/  FFMA R21, R20, R21, R20 ;  /* 0x0000001514157223 */ /* 0x000fc80000000014 */
[----:B------:R-:W-:-:S04]  /*36f0*/  FFMA R20, R0, R21, RZ ;  /* 0x0000001500147223 */ /* 0x000fc800000000ff */
[----:B------:R-:W-:-:S04]  /*3700*/  FFMA R22, R19, R20, R0 ;  /* 0x0000001413167223 */ /* 0x000fc80000000000 */
[----:B------:R-:W-:-:S04]  /*3710*/  FFMA R22, R21, R22, R20 ;  /* 0x0000001615167223 */ /* 0x000fc80000000014 */
[----:B------:R-:W-:-:S04]  /*3720*/  FFMA R19, R19, R22, R0 ;  /* 0x0000001613137223 */ /* 0x000fc80000000000 */
[----:B------:R-:W-:-:S05]  /*3730*/  FFMA R0, R21, R19, R22 ;  /* 0x0000001315007223 */ /* 0x000fca0000000016 */
[----:B------:R-:W-:-:S04]  /*3740*/  SHF.R.U32.HI R13, RZ, 0x17, R0 ;  /* 0x00000017ff0d7819 */ /* 0x000fc80000011600 */
[----:B------:R-:W-:-:S04]  /*3750*/  LOP3.LUT R16, R13, 0xff, RZ, 0xc0, !PT ;  /* 0x000000ff0d107812 */ /* 0x000fc800078ec0ff */
[----:B------:R-:W-:-:S04]  /*3760*/  IADD3 R13, PT, PT, R16, R17, RZ ;  /* 0x00000011100d7210 */ /* 0x000fc80007ffe0ff */
[----:B------:R-:W-:-:S04]  /*3770*/  IADD3 R16, PT, PT, R13, -0x1, RZ ;  /* 0xffffffff0d107810 */ /* 0x000fc80007ffe0ff */
[----:B------:R-:W-:-:S13]  /*3780*/  ISETP.GE.U32.AND P0, PT, R16, 0xfe, PT ;  /* 0x000000fe1000780c */ /* 0x000fda0003f06070 */
[----:B------:R-:W-:Y:S05]  /*3790*/  @!P0 BRA `(.L_x_80) ;  /* 0x0000000000808947 */ /* 0x000fea0003800000 */
[----:B------:R-:W-:-:S13]  /*37a0*/  ISETP.GT.AND P0, PT, R13, 0xfe, PT ;  /* 0x000000fe0d00780c */ /* 0x000fda0003f04270 */
[----:B------:R-:W-:Y:S05]  /*37b0*/  @P0 BRA `(.L_x_81) ;  /* 0x00000000006c0947 */ /* 0x000fea0003800000 */
[----:B------:R-:W-:-:S13]  /*37c0*/  ISETP.GE.AND P0, PT, R13, 0x1, PT ;  /* 0x000000010d00780c */ /* 0x000fda0003f06270 */
[----:B------:R-:W-:Y:S05]  /*37d0*/  @P0 BRA `(.L_x_82) ;  /* 0x0000000000740947 */ /* 0x000fea0003800000 */
[----:B------:R-:W-:Y:S02]  /*37e0*/  ISETP.GE.AND P0, PT, R13, -0x18, PT ;  /* 0xffffffe80d00780c */ /* 0x000fe40003f06270 */
[----:B------:R-:W-:-:S11]  /*37f0*/  LOP3.LUT R0, R0, 0x80000000, RZ, 0xc0, !PT ;  /* 0x8000000000007812 */ /* 0x000fd600078ec0ff */
[----:B------:R-:W-:Y:S05]  /*3800*/  @!P0 BRA `(.L_x_82) ;  /* 0x0000000000688947 */ /* 0x000fea0003800000 */
[CCC-:B------:R-:W-:Y:S01]  /*3810*/  FFMA.RZ R16, R21.reuse, R19.reuse, R22.reuse ;  /* 0x0000001315107223 */ /* 0x1c0fe2000000c016 */
[CCC-:B------:R-:W-:Y:S01]  /*3820*/  FFMA.RP R17, R21.reuse, R19.reuse, R22.reuse ;  /* 0x0000001315117223 */ /* 0x1c0fe20000008016 */
[----:B------:R-:W-:Y:S01]  /*3830*/  FFMA.RM R22, R21, R19, R22 ;  /* 0x0000001315167223 */ /* 0x000fe20000004016 */
[C---:B------:R-:W-:Y:S02]  /*3840*/  IADD3 R19, PT, PT, R13.reuse, 0x20, RZ ;  /* 0x000000200d137810 */ /* 0x040fe40007ffe0ff */
[----:B------:R-:W-:Y:S02]  /*3850*/  LOP3.LUT R16, R16, 0x7fffff, RZ, 0xc0, !PT ;  /* 0x007fffff10107812 */ /* 0x000fe400078ec0ff */
[C---:B------:R-:W-:Y:S02]  /*3860*/  ISETP.NE.AND P3, PT, R13.reuse, RZ, PT ;  /* 0x000000ff0d00720c */ /* 0x040fe40003f65270 */
[----:B------:R-:W-:Y:S02]  /*3870*/  LOP3.LUT R16, R16, 0x800000, RZ, 0xfc, !PT ;  /* 0x0080000010107812 */ /* 0x000fe400078efcff */
[----:B------:R-:W-:-:S02]  /*3880*/  ISETP.NE.AND P1, PT, R13, RZ, PT ;  /* 0x000000ff0d00720c */ /* 0x000fc40003f25270 */
[----:B------:R-:W-:Y:S02]  /*3890*/  IADD3 R13, PT, PT, -R13, RZ, RZ ;  /* 0x000000ff0d0d7210 */ /* 0x000fe40007ffe1ff */
[----:B------:R-:W-:Y:S02]  /*38a0*/  SHF.L.U32 R19, R16, R19, RZ ;  /* 0x0000001310137219 */ /* 0x000fe400000006ff */
[----:B------:R-:W-:Y:S02]  /*38b0*/  FSETP.NEU.FTZ.AND P0, PT, R17, R22, PT ;  /* 0x000000161100720b */ /* 0x000fe40003f1d000 */
[----:B------:R-:W-:Y:S02]  /*38c0*/  SEL R13, R13, RZ, P3 ;  /* 0x000000ff0d0d7207 */ /* 0x000fe40001800000 */
[----:B------:R-:W-:Y:S02]  /*38d0*/  ISETP.NE.AND P1, PT, R19, RZ, P1 ;  /* 0x000000ff1300720c */ /* 0x000fe40000f25270 */
[----:B------:R-:W-:-:S02]  /*38e0*/  SHF.R.U32.HI R17, RZ, R13, R16 ;  /* 0x0000000dff117219 */ /* 0x000fc40000011610 */
[----:B------:R-:W-:Y:S02]  /*38f0*/  PLOP3.LUT P0, PT, P0, P1, PT, 0xf8, 0x8f ;  /* 0x00000000008f781c */ /* 0x000fe40000703f70 */
[----:B------:R-:W-:Y:S02]  /*3900*/  SHF.R.U32.HI R13, RZ, 0x1, R17 ;  /* 0x00000001ff0d7819 */ /* 0x000fe40000011611 */
[----:B------:R-:W-:-:S04]  /*3910*/  SEL R16, RZ, 0x1, !P0 ;  /* 0x00000001ff107807 */ /* 0x000fc80004000000 */
[----:B------:R-:W-:-:S04]  /*3920*/  LOP3.LUT R16, R16, 0x1, R13, 0xf8, !PT ;  /* 0x0000000110107812 */ /* 0x000fc800078ef80d */
[----:B------:R-:W-:-:S04]  /*3930*/  LOP3.LUT R16, R16, R17, RZ, 0xc0, !PT ;  /* 0x0000001110107212 */ /* 0x000fc800078ec0ff */
[----:B------:R-:W-:-:S04]  /*3940*/  IADD3 R13, PT, PT, R13, R16, RZ ;  /* 0x000000100d0d7210 */ /* 0x000fc80007ffe0ff */
[----:B------:R-:W-:Y:S01]  /*3950*/  LOP3.LUT R0, R13, R0, RZ, 0xfc, !PT ;  /* 0x000000000d007212 */ /* 0x000fe200078efcff */
[----:B------:R-:W-:Y:S06]  /*3960*/  BRA `(.L_x_82) ;  /* 0x0000000000107947 */ /* 0x000fec0003800000 */
.L_x_81:
[----:B------:R-:W-:-:S04]  /*3970*/  LOP3.LUT R0, R0, 0x80000000, RZ, 0xc0, !PT ;  /* 0x8000000000007812 */ /* 0x000fc800078ec0ff */
[----:B------:R-:W-:Y:S01]  /*3980*/  LOP3.LUT R0, R0, 0x7f800000, RZ, 0xfc, !PT ;  /* 0x7f80000000007812 */ /* 0x000fe200078efcff */
[----:B------:R-:W-:Y:S06]  /*3990*/  BRA `(.L_x_82) ;  /* 0x0000000000047947 */ /* 0x000fec0003800000 */
.L_x_80:
[----:B------:R-:W-:-:S07]  /*39a0*/  LEA R0, R17, R0, 0x17 ;  /* 0x0000000011007211 */ /* 0x000fce00078eb8ff */
.L_x_82:
[----:B------:R-:W-:Y:S05]  /*39b0*/  BSYNC.RECONVERGENT B1 ;  /* 0x0000000000017941 */ /* 0x000fea0003800200 */
.L_x_79:
[----:B------:R-:W-:Y:S05]  /*39c0*/  BRA `(.L_x_83) ;  /* 0x0000000000207947 */ /* 0x000fea0003800000 */
.L_x_78:
[----:B------:R-:W-:-:S04]  /*39d0*/  LOP3.LUT R0, R21, 0x80000000, R0, 0x48, !PT ;  /* 0x8000000015007812 */ /* 0x000fc800078e4800 */
[----:B------:R-:W-:Y:S01]  /*39e0*/  LOP3.LUT R0, R0, 0x7f800000, RZ, 0xfc, !PT ;  /* 0x7f80000000007812 */ /* 0x000fe200078efcff */
[----:B------:R-:W-:Y:S06]  /*39f0*/  BRA `(.L_x_83) ;  /* 0x0000000000147947 */ /* 0x000fec0003800000 */
.L_x_77:
[----:B------:R-:W-:Y:S01]  /*3a00*/  LOP3.LUT R0, R21, 0x80000000, R0, 0x48, !PT ;  /* 0x8000000015007812 */ /* 0x000fe200078e4800 */
[----:B------:R-:W-:Y:S06]  /*3a10*/  BRA `(.L_x_83) ;  /* 0x00000000000c7947 */ /* 0x000fec0003800000 */
.L_x_76:
[----:B------:R-:W0:Y:S01]  /*3a20*/  MUFU.RSQ R0, -QNAN ;  /* 0xffc0000000007908 */ /* 0x000e220000001400 */
[----:B------:R-:W-:Y:S05]  /*3a30*/  BRA `(.L_x_83) ;  /* 0x0000000000047947 */ /* 0x000fea0003800000 */
.L_x_75:
[----:B------:R-:W-:-:S07]  /*3a40*/  FADD.FTZ R0, R0, R10 ;  /* 0x0000000a00007221 */ /* 0x000fce0000010000 */
.L_x_83:
[----:B------:R-:W-:Y:S05]  /*3a50*/  BSYNC.RECONVERGENT B0 ;  /* 0x0000000000007941 */ /* 0x000fea0003800200 */
.L_x_73:
[----:B------:R-:W-:Y:S01]  /*3a60*/  HFMA2 R17, -RZ, RZ, 0, 0 ;  /* 0x00000000ff117431 */ /* 0x000fe200000001ff */
[----:B------:R-:W-:Y:S02]  /*3a70*/  MOV R16, R6 ;  /* 0x0000000600107202 */ /* 0x000fe40000000f00 */
[----:B0-----:R-:W-:Y:S02]  /*3a80*/  MOV R13, R0 ;  /* 0x00000000000d7202 */ /* 0x001fe40000000f00 */
[----:B------:R-:W-:Y:S05]  /*3a90*/  RET.REL.NODEC R16 `(_Z13softmaxKernelILi4ELi64EEvPfS0_ii) ;  /* 0xffffffc410587950 */ /* 0x000fea0003c3ffff */
.L_x_84:
[----:B------:R-:W-:-:S00]  /*3aa0*/  BRA `(.L_x_84) ;  /* 0xfffffffc00fc7947 */ /* 0x000fc0000383ffff */
[----:B------:R-:W-:-:S00]  /*3ab0*/  NOP ;  /* 0x0000000000007918 */ /* 0x000fc00000000000 */
        /* <DEDUP_REMOVED lines=12> */
.L_x_85:


//--------------------- .nv.shared._Z13softmaxKernelILi4ELi64EEvPfS0_ii --------------------------
	.section	.nv.shared._Z13softmaxKernelILi4ELi64EEvPfS0_ii,"aw",@nobits
	.sectionflags	@""
	.align	4
.nv.shared._Z13softmaxKernelILi4ELi64EEvPfS0_ii:
	.zero		4144


//--------------------- .nv.shared.reserved.0     --------------------------
	.section	.nv.shared.reserved.0,"aw",@nobits
	.weak		__nv_reservedSMEM_offset_0_alias
	.size		__nv_reservedSMEM_offset_0_alias, 0, 64
	.other		__nv_reservedSMEM_offset_0_alias,@"STO_CUDA_RESERVED_SHARED STV_DEFAULT"
__nv_reservedSMEM_offset_0_alias:
	.zero		0
	.zero		64


//--------------------- .nv.constant0._Z13softmaxKernelILi4ELi64EEvPfS0_ii --------------------------
	.section	.nv.constant0._Z13softmaxKernelILi4ELi64EEvPfS0_ii,"a",@progbits
	.sectionflags	@""
	.align	4
.nv.constant0._Z13softmaxKernelILi4ELi64EEvPfS0_ii:
	.zero		920


//--------------------- SYMBOLS --------------------------

	.type		.nv.reservedSmem.offset0,@object
	.size		.nv.reservedSmem.offset0,0x4
	.type		.nv.reservedSmem.cap,@object
	.size		.nv.reservedSmem.cap,0x4
